	.target	sm_90a

	.elftype	@"ET_EXEC"


//--------------------- .note.nv.tkinfo           --------------------------
	.section	.note.nv.tkinfo,"",@"SHT_NOTE"
	.sectionflags	@"SHF_NOTE_NV_TKINFO"
	.tkinfo
        /*0018*/ 	.word	0x00000002
        /*0030*/ 	.string	""
        /*0030*/ 	.string	"ptxas"
        /*0030*/ 	.string	"Cuda compilation tools, release 13.0, V13.0.88"
        /*0030*/ 	.string	"Build cuda_13.0.r13.0/compiler.36424714_0"
        /*0030*/ 	.string	"-arch sm_90a -m 64 "



//--------------------- .note.nv.cuinfo           --------------------------
	.section	.note.nv.cuinfo,"",@"SHT_NOTE"
	.sectionflags	@"SHF_NOTE_NV_CUINFO"
        /*0018*/ 	.short	0x0002
        /*001a*/ 	.short	0x005a
        /*001c*/ 	.short	0x0082
	.zero		2


//--------------------- .nv.info                  --------------------------
	.section	.nv.info,"",@"SHT_CUDA_INFO"
	.align	4


	//----- nvinfo : EIATTR_REGCOUNT
	.align		4
        /*0000*/ 	.byte	0x04, 0x2f
        /*0002*/ 	.short	(.L_15 - .L_14)
	.align		4
.L_14:
        /*0004*/ 	.word	index@(_ZN7cutlass13device_kernelINS_4gemm6kernel13GemmUniversalIN4cute5tupleIJiiiiEEENS1_10collective13CollectiveMmaINS1_34MainloopSm90TmaGmmaWarpSpecializedILi4ENS5_IJNS4_1CILi1EEESB_SB_EEENS1_35KernelTmaWarpSpecializedCooperativeEEENS5_IJNSA_ILi256EEENSA_ILi128EEENSA_ILi64EEEEEENS_6half_tENS5_IJlSB_lEEESJ_SK_NS4_8TiledMMAINS4_8MMA_AtomIJNS4_4SM904GMMA26MMA_64x128x16_F32F16F16_SSILNSO_5MajorE0ELSQ_0ELNSO_7ScaleInE1ELSR_1EEEEEENS4_6LayoutINS5_IJNSA_ILi2EEESB_SB_EEENS5_IJSB_NSA_ILi0EEESX_EEEEENS5_IJNS4_10UnderscoreES10_S10_EEEEENS4_13SM90_TMA_LOADENS4_14ComposedLayoutINS4_7SwizzleILi3ELi4ELi3EEENS4_18smem_ptr_flag_bitsILi16EEENSU_INS5_IJNSA_ILi8EEESH_EEENS5_IJSH_SB_EEEEEEEvNS4_8identityES13_S1D_vS1E_EENS_8epilogue10collective6detail29Sm90TmaWarpSpecializedAdapterINS1H_15DefaultEpilogueISJ_SK_SK_NS1G_6thread17LinearCombinationISJ_Li1EffLNS1L_9ScaleType4KindE0ELNS_15FloatRoundStyleE2ESJ_EENS1_15EpilogueDefaultEEEEEvvEEEEvNT_6ParamsE)
        /*0008*/ 	.word	0x000000a8


	//----- nvinfo : EIATTR_FRAME_SIZE
	.align		4
.L_15:
        /*000c*/ 	.byte	0x04, 0x11
        /*000e*/ 	.short	(.L_17 - .L_16)
	.align		4
.L_16:
        /*0010*/ 	.word	index@(_ZN7cutlass13device_kernelINS_4gemm6kernel13GemmUniversalIN4cute5tupleIJiiiiEEENS1_10collective13CollectiveMmaINS1_34MainloopSm90TmaGmmaWarpSpecializedILi4ENS5_IJNS4_1CILi1EEESB_SB_EEENS1_35KernelTmaWarpSpecializedCooperativeEEENS5_IJNSA_ILi256EEENSA_ILi128EEENSA_ILi64EEEEEENS_6half_tENS5_IJlSB_lEEESJ_SK_NS4_8TiledMMAINS4_8MMA_AtomIJNS4_4SM904GMMA26MMA_64x128x16_F32F16F16_SSILNSO_5MajorE0ELSQ_0ELNSO_7ScaleInE1ELSR_1EEEEEENS4_6LayoutINS5_IJNSA_ILi2EEESB_SB_EEENS5_IJSB_NSA_ILi0EEESX_EEEEENS5_IJNS4_10UnderscoreES10_S10_EEEEENS4_13SM90_TMA_LOADENS4_14ComposedLayoutINS4_7SwizzleILi3ELi4ELi3EEENS4_18smem_ptr_flag_bitsILi16EEENSU_INS5_IJNSA_ILi8EEESH_EEENS5_IJSH_SB_EEEEEEEvNS4_8identityES13_S1D_vS1E_EENS_8epilogue10collective6detail29Sm90TmaWarpSpecializedAdapterINS1H_15DefaultEpilogueISJ_SK_SK_NS1G_6thread17LinearCombinationISJ_Li1EffLNS1L_9ScaleType4KindE0ELNS_15FloatRoundStyleE2ESJ_EENS1_15EpilogueDefaultEEEEEvvEEEEvNT_6ParamsE)
        /*0014*/ 	.word	0x00000000


	//----- nvinfo : EIATTR_MIN_STACK_SIZE
	.align		4
.L_17:
        /*0018*/ 	.byte	0x04, 0x12
        /*001a*/ 	.short	(.L_19 - .L_18)
	.align		4
.L_18:
        /*001c*/ 	.word	index@(_ZN7cutlass13device_kernelINS_4gemm6kernel13GemmUniversalIN4cute5tupleIJiiiiEEENS1_10collective13CollectiveMmaINS1_34MainloopSm90TmaGmmaWarpSpecializedILi4ENS5_IJNS4_1CILi1EEESB_SB_EEENS1_35KernelTmaWarpSpecializedCooperativeEEENS5_IJNSA_ILi256EEENSA_ILi128EEENSA_ILi64EEEEEENS_6half_tENS5_IJlSB_lEEESJ_SK_NS4_8TiledMMAINS4_8MMA_AtomIJNS4_4SM904GMMA26MMA_64x128x16_F32F16F16_SSILNSO_5MajorE0ELSQ_0ELNSO_7ScaleInE1ELSR_1EEEEEENS4_6LayoutINS5_IJNSA_ILi2EEESB_SB_EEENS5_IJSB_NSA_ILi0EEESX_EEEEENS5_IJNS4_10UnderscoreES10_S10_EEEEENS4_13SM90_TMA_LOADENS4_14ComposedLayoutINS4_7SwizzleILi3ELi4ELi3EEENS4_18smem_ptr_flag_bitsILi16EEENSU_INS5_IJNSA_ILi8EEESH_EEENS5_IJSH_SB_EEEEEEEvNS4_8identityES13_S1D_vS1E_EENS_8epilogue10collective6detail29Sm90TmaWarpSpecializedAdapterINS1H_15DefaultEpilogueISJ_SK_SK_NS1G_6thread17LinearCombinationISJ_Li1EffLNS1L_9ScaleType4KindE0ELNS_15FloatRoundStyleE2ESJ_EENS1_15EpilogueDefaultEEEEEvvEEEEvNT_6ParamsE)
        /*0020*/ 	.word	0x00000000
.L_19:


//--------------------- .nv.compat                --------------------------
	.section	.nv.compat,"",@"SHT_CUDA_COMPAT_INFO"
	.align	4
        /*0000*/ 	.byte	0x02, 0x09, 0x01, 0x00, 0x02, 0x02, 0x04, 0x00, 0x02, 0x05, 0x05, 0x00, 0x03, 0x07, 0x01, 0x01
        /*0010*/ 	.byte	0x02, 0x03, 0x01, 0x00, 0x02, 0x06, 0x01, 0x00, 0x04, 0x0b, 0x08, 0x00, 0x00, 0x00, 0x00, 0x00
        /*0020*/ 	.byte	0x00, 0x00, 0x00, 0x00


//--------------------- .nv.info._ZN7cutlass13device_kernelINS_4gemm6kernel13GemmUniversalIN4cute5tupleIJiiiiEEENS1_10collective13CollectiveMmaINS1_34MainloopSm90TmaGmmaWarpSpecializedILi4ENS5_IJNS4_1CILi1EEESB_SB_EEENS1_35KernelTmaWarpSpecializedCooperativeEEENS5_IJNSA_ILi256EEENSA_ILi128EEENSA_ILi64EEEEEENS_6half_tENS5_IJlSB_lEEESJ_SK_NS4_8TiledMMAINS4_8MMA_AtomIJNS4_4SM904GMMA26MMA_64x128x16_F32F16F16_SSILNSO_5MajorE0ELSQ_0ELNSO_7ScaleInE1ELSR_1EEEEEENS4_6LayoutINS5_IJNSA_ILi2EEESB_SB_EEENS5_IJSB_NSA_ILi0EEESX_EEEEENS5_IJNS4_10UnderscoreES10_S10_EEEEENS4_13SM90_TMA_LOADENS4_14ComposedLayoutINS4_7SwizzleILi3ELi4ELi3EEENS4_18smem_ptr_flag_bitsILi16EEENSU_INS5_IJNSA_ILi8EEESH_EEENS5_IJSH_SB_EEEEEEEvNS4_8identityES13_S1D_vS1E_EENS_8epilogue10collective6detail29Sm90TmaWarpSpecializedAdapterINS1H_15DefaultEpilogueISJ_SK_SK_NS1G_6thread17LinearCombinationISJ_Li1EffLNS1L_9ScaleType4KindE0ELNS_15FloatRoundStyleE2ESJ_EENS1_15EpilogueDefaultEEEEEvvEEEEvNT_6ParamsE --------------------------
	.section	.nv.info._ZN7cutlass13device_kernelINS_4gemm6kernel13GemmUniversalIN4cute5tupleIJiiiiEEENS1_10collective13CollectiveMmaINS1_34MainloopSm90TmaGmmaWarpSpecializedILi4ENS5_IJNS4_1CILi1EEESB_SB_EEENS1_35KernelTmaWarpSpecializedCooperativeEEENS5_IJNSA_ILi256EEENSA_ILi128EEENSA_ILi64EEEEEENS_6half_tENS5_IJlSB_lEEESJ_SK_NS4_8TiledMMAINS4_8MMA_AtomIJNS4_4SM904GMMA26MMA_64x128x16_F32F16F16_SSILNSO_5MajorE0ELSQ_0ELNSO_7ScaleInE1ELSR_1EEEEEENS4_6LayoutINS5_IJNSA_ILi2EEESB_SB_EEENS5_IJSB_NSA_ILi0EEESX_EEEEENS5_IJNS4_10UnderscoreES10_S10_EEEEENS4_13SM90_TMA_LOADENS4_14ComposedLayoutINS4_7SwizzleILi3ELi4ELi3EEENS4_18smem_ptr_flag_bitsILi16EEENSU_INS5_IJNSA_ILi8EEESH_EEENS5_IJSH_SB_EEEEEEEvNS4_8identityES13_S1D_vS1E_EENS_8epilogue10collective6detail29Sm90TmaWarpSpecializedAdapterINS1H_15DefaultEpilogueISJ_SK_SK_NS1G_6thread17LinearCombinationISJ_Li1EffLNS1L_9ScaleType4KindE0ELNS_15FloatRoundStyleE2ESJ_EENS1_15EpilogueDefaultEEEEEvvEEEEvNT_6ParamsE,"",@"SHT_CUDA_INFO"
	.sectionflags	@""
	.align	4


	//----- nvinfo : EIATTR_CUDA_API_VERSION
	.align		4
        /*0000*/ 	.byte	0x04, 0x37
        /*0002*/ 	.short	(.L_21 - .L_20)
.L_20:
        /*0004*/ 	.word	0x00000082


	//----- nvinfo : EIATTR_KPARAM_INFO
	.align		4
.L_21:
        /*0008*/ 	.byte	0x04, 0x17
        /*000a*/ 	.short	(.L_23 - .L_22)
.L_22:
        /*000c*/ 	.word	0x00000000
        /*0010*/ 	.short	0x0000
        /*0012*/ 	.short	0x0070
        /*0014*/ 	.byte	0x00, 0xf0, 0x01, 0x10


	//----- nvinfo : EIATTR_SPARSE_MMA_MASK
	.align		4
.L_23:
        /*0018*/ 	.byte	0x03, 0x50
        /*001a*/ 	.short	0x0000


	//----- nvinfo : EIATTR_MAXREG_COUNT
	.align		4
        /*001c*/ 	.byte	0x03, 0x1b
        /*001e*/ 	.short	0x00a8


	//----- nvinfo : EIATTR_NUM_BARRIERS
	.align		4
        /*0020*/ 	.byte	0x02, 0x4c
        /*0022*/ 	.byte	0x01
	.zero		1


	//----- nvinfo : EIATTR_EXTERNS
	.align		4
        /*0024*/ 	.byte	0x04, 0x0f
        /*0026*/ 	.short	(.L_25 - .L_24)


	//   ....[0]....
	.align		4
.L_24:
        /*0028*/ 	.word	index@(__assertfail)


	//----- nvinfo : EIATTR_MERCURY_ISA_VERSION
	.align		4
.L_25:
        /*002c*/ 	.byte	0x03, 0x5f
        /*002e*/ 	.short	0x0101


	//----- nvinfo : EIATTR_INT_WARP_WIDE_INSTR_OFFSETS
	.align		4
        /*0030*/ 	.byte	0x04, 0x31
        /*0032*/ 	.short	(.L_27 - .L_26)


	//   ....[0]....
.L_26:
        /*0034*/ 	.word	0x000003b0


	//   ....[1]....
        /*0038*/ 	.word	0x000003e0


	//   ....[2]....
        /*003c*/ 	.word	0x000004c0


	//----- nvinfo : EIATTR_COOP_GROUP_MASK_REGIDS
	.align		4
.L_27:
        /*0040*/ 	.byte	0x04, 0x29
        /*0042*/ 	.short	(.L_29 - .L_28)


	//   ....[0]....
.L_28:
        /*0044*/ 	.word	0xffffffff


	//   ....[1]....
        /*0048*/ 	.word	0xffffffff


	//   ....[2]....
        /*004c*/ 	.word	0xffffffff


	//   ....[3]....
        /*0050*/ 	.word	0xffffffff


	//   ....[4]....
        /*0054*/ 	.word	0xffffffff


	//----- nvinfo : EIATTR_COOP_GROUP_INSTR_OFFSETS
	.align		4
.L_29:
        /*0058*/ 	.byte	0x04, 0x28
        /*005a*/ 	.short	(.L_31 - .L_30)


	//   ....[0]....
.L_30:
        /*005c*/ 	.word	0x00000060


	//   ....[1]....
        /*0060*/ 	.word	0x00000070


	//   ....[2]....
        /*0064*/ 	.word	0x00000130


	//   ....[3]....
        /*0068*/ 	.word	0x000002c0


	//   ....[4]....
        /*006c*/ 	.word	0x00000f70


	//----- nvinfo : EIATTR_REG_RECONFIG
	.align		4
.L_31:
        /*0070*/ 	.byte	0x01, 0x54
	.zero		2


	//----- nvinfo : EIATTR_SYSCALL_OFFSETS
	.align		4
        /*0074*/ 	.byte	0x04, 0x46
        /*0076*/ 	.short	(.L_33 - .L_32)


	//   ....[0]....
.L_32:
        /*0078*/ 	.word	0x00001130


	//----- nvinfo : EIATTR_MBARRIER_INSTR_OFFSETS
	.align		4
.L_33:
        /*007c*/ 	.byte	0x04, 0x39
        /*007e*/ 	.short	(.L_35 - .L_34)


	//   ....[0]....
.L_34:
        /*0080*/ 	.word	0x00000230
        /*0084*/ 	.word	0x000000ff
        /*0088*/ 	.word	0x00000000
        /*008c*/ 	.short	0x0100
        /*008e*/ 	.byte	0x08
	.zero		1


	//   ....[1]....
        /*0090*/ 	.word	0x00000240
        /*0094*/ 	.word	0x000000ff
        /*0098*/ 	.word	0x00000020
        /*009c*/ 	.short	0x0100
        /*009e*/ 	.byte	0x08
	.zero		1


	//   ....[2]....
        /*00a0*/ 	.word	0x00000250
        /*00a4*/ 	.word	0x000000ff
        /*00a8*/ 	.word	0x00000008
        /*00ac*/ 	.short	0x0100
        /*00ae*/ 	.byte	0x08
	.zero		1


	//   ....[3]....
        /*00b0*/ 	.word	0x00000260
        /*00b4*/ 	.word	0x000000ff
        /*00b8*/ 	.word	0x00000028
        /*00bc*/ 	.short	0x0100
        /*00be*/ 	.byte	0x08
	.zero		1


	//   ....[4]....
        /*00c0*/ 	.word	0x00000270
        /*00c4*/ 	.word	0x000000ff
        /*00c8*/ 	.word	0x00000010
        /*00cc*/ 	.short	0x0100
        /*00ce*/ 	.byte	0x08
	.zero		1


	//   ....[5]....
        /*00d0*/ 	.word	0x00000280
        /*00d4*/ 	.word	0x000000ff
        /*00d8*/ 	.word	0x00000030
        /*00dc*/ 	.short	0x0100
        /*00de*/ 	.byte	0x08
	.zero		1


	//   ....[6]....
        /*00e0*/ 	.word	0x00000290
        /*00e4*/ 	.word	0x000000ff
        /*00e8*/ 	.word	0x00000018
        /*00ec*/ 	.short	0x0100
        /*00ee*/ 	.byte	0x08
	.zero		1


	//   ....[7]....
        /*00f0*/ 	.word	0x000002a0
        /*00f4*/ 	.word	0x000000ff
        /*00f8*/ 	.word	0x00000038
        /*00fc*/ 	.short	0x0100
        /*00fe*/ 	.byte	0x08
	.zero		1


	//   ....[8]....
        /*0100*/ 	.word	0x00000530
        /*0104*/ 	.word	0x000000ff
        /*0108*/ 	.word	0x00000050
        /*010c*/ 	.short	0x0100
        /*010e*/ 	.byte	0x06
	.zero		1


	//   ....[9]....
        /*0110*/ 	.word	0x00000590
        /*0114*/ 	.word	0x000000ff
        /*0118*/ 	.word	0x00000058
        /*011c*/ 	.short	0x0100
        /*011e*/ 	.byte	0x06
	.zero		1


	//   ....[10]....
        /*0120*/ 	.word	0x000011b0
        /*0124*/ 	.word	0x00000003
        /*0128*/ 	.word	0x00000000
        /*012c*/ 	.short	0x010a
        /*012e*/ 	.byte	0x3f
	.zero		1


	//   ....[11]....
        /*0130*/ 	.word	0x000011f0
        /*0134*/ 	.word	0x00000003
        /*0138*/ 	.word	0x00000000
        /*013c*/ 	.short	0x010a
        /*013e*/ 	.byte	0x3f
	.zero		1


	//   ....[12]....
        /*0140*/ 	.word	0x000016d0
        /*0144*/ 	.word	0x000000ff
        /*0148*/ 	.word	0x00000000
        /*014c*/ 	.short	0x010a
        /*014e*/ 	.byte	0x08
	.zero		1


	//   ....[13]....
        /*0150*/ 	.word	0x00001710
        /*0154*/ 	.word	0x000000ff
        /*0158*/ 	.word	0x00000000
        /*015c*/ 	.short	0x010a
        /*015e*/ 	.byte	0x08
	.zero		1


	//   ....[14]....
        /*0160*/ 	.word	0x00001ab0
        /*0164*/ 	.word	0x000000ff
        /*0168*/ 	.word	0x00000000
        /*016c*/ 	.short	0x0101
        /*016e*/ 	.byte	0x08
	.zero		1


	//   ....[15]....
        /*0170*/ 	.word	0x00001c90
        /*0174*/ 	.word	0x000000ff
        /*0178*/ 	.word	0x00000000
        /*017c*/ 	.short	0x0101
        /*017e*/ 	.byte	0x04
	.zero		1


	//   ....[16]....
        /*0180*/ 	.word	0x0000b550
        /*0184*/ 	.word	0x0000000c
        /*0188*/ 	.word	0x00000020
        /*018c*/ 	.short	0x010a
        /*018e*/ 	.byte	0x3f
	.zero		1


	//   ....[17]....
        /*0190*/ 	.word	0x0000b910
        /*0194*/ 	.word	0x00000005
        /*0198*/ 	.word	0x00000058
        /*019c*/ 	.short	0x0101
        /*019e*/ 	.byte	0x3f
	.zero		1


	//   ....[18]....
        /*01a0*/ 	.word	0x0000c010
        /*01a4*/ 	.word	0x00000007
        /*01a8*/ 	.word	0x00000000
        /*01ac*/ 	.short	0x010a
        /*01ae*/ 	.byte	0x3f
	.zero		1


	//   ....[19]....
        /*01b0*/ 	.word	0x0000c090
        /*01b4*/ 	.word	0x00000006
        /*01b8*/ 	.word	0x00000000
        /*01bc*/ 	.short	0x010a
        /*01be*/ 	.byte	0x3f
	.zero		1


	//   ....[20]....
        /*01c0*/ 	.word	0x0000c120
        /*01c4*/ 	.word	0x00000007
        /*01c8*/ 	.word	0x00000000
        /*01cc*/ 	.short	0x010a
        /*01ce*/ 	.byte	0x3f
	.zero		1


	//   ....[21]....
        /*01d0*/ 	.word	0x0000c1b0
        /*01d4*/ 	.word	0x00000005
        /*01d8*/ 	.word	0x00000000
        /*01dc*/ 	.short	0x010a
        /*01de*/ 	.byte	0x3f
	.zero		1


	//   ....[22]....
        /*01e0*/ 	.word	0x0000c210
        /*01e4*/ 	.word	0x00000003
        /*01e8*/ 	.word	0x00000000
        /*01ec*/ 	.short	0x010a
        /*01ee*/ 	.byte	0x3f
	.zero		1


	//   ....[23]....
        /*01f0*/ 	.word	0x0000c270
        /*01f4*/ 	.word	0x00000004
        /*01f8*/ 	.word	0x00000000
        /*01fc*/ 	.short	0x010a
        /*01fe*/ 	.byte	0x3f
	.zero		1


	//   ....[24]....
        /*0200*/ 	.word	0x0000c340
        /*0204*/ 	.word	0x0000000c
        /*0208*/ 	.word	0x00000020
        /*020c*/ 	.short	0x010a
        /*020e*/ 	.byte	0x3f
	.zero		1


	//   ....[25]....
        /*0210*/ 	.word	0x0000c410
        /*0214*/ 	.word	0x00000007
        /*0218*/ 	.word	0x00000000
        /*021c*/ 	.short	0x010a
        /*021e*/ 	.byte	0x3f
	.zero		1


	//   ....[26]....
        /*0220*/ 	.word	0x0000c460
        /*0224*/ 	.word	0x00000006
        /*0228*/ 	.word	0x00000000
        /*022c*/ 	.short	0x010a
        /*022e*/ 	.byte	0x3f
	.zero		1


	//   ....[27]....
        /*0230*/ 	.word	0x0000c4b0
        /*0234*/ 	.word	0x00000007
        /*0238*/ 	.word	0x00000000
        /*023c*/ 	.short	0x010a
        /*023e*/ 	.byte	0x3f
	.zero		1


	//----- nvinfo : EIATTR_NUM_MBARRIERS
	.align		4
.L_35:
        /*0240*/ 	.byte	0x03, 0x38
        /*0242*/ 	.short	0x000a


	//----- nvinfo : EIATTR_EXIT_INSTR_OFFSETS
	.align		4
        /*0244*/ 	.byte	0x04, 0x1c
        /*0246*/ 	.short	(.L_37 - .L_36)


	//   ....[0]....
.L_36:
        /*0248*/ 	.word	0x000005e0


	//   ....[1]....
        /*024c*/ 	.word	0x00000ea0


	//   ....[2]....
        /*0250*/ 	.word	0x0000abc0


	//   ....[3]....
        /*0254*/ 	.word	0x0000b1f0


	//   ....[4]....
        /*0258*/ 	.word	0x0000c200


	//----- nvinfo : EIATTR_MAX_THREADS
	.align		4
.L_37:
        /*025c*/ 	.byte	0x04, 0x05
        /*025e*/ 	.short	(.L_39 - .L_38)
.L_38:
        /*0260*/ 	.word	0x00000180
        /*0264*/ 	.word	0x00000001
        /*0268*/ 	.word	0x00000001


	//----- nvinfo : EIATTR_CRS_STACK_SIZE
	.align		4
.L_39:
        /*026c*/ 	.byte	0x04, 0x1e
        /*026e*/ 	.short	(.L_41 - .L_40)
.L_40:
        /*0270*/ 	.word	0x00000000


	//----- nvinfo : EIATTR_CBANK_PARAM_SIZE
	.align		4
.L_41:
        /*0274*/ 	.byte	0x03, 0x19
        /*0276*/ 	.short	0x0470


	//----- nvinfo : EIATTR_PARAM_CBANK
	.align		4
        /*0278*/ 	.byte	0x04, 0x0a
        /*027a*/ 	.short	(.L_43 - .L_42)
	.align		4
.L_42:
        /*027c*/ 	.word	index@(.nv.constant0._ZN7cutlass13device_kernelINS_4gemm6kernel13GemmUniversalIN4cute5tupleIJiiiiEEENS1_10collective13CollectiveMmaINS1_34MainloopSm90TmaGmmaWarpSpecializedILi4ENS5_IJNS4_1CILi1EEESB_SB_EEENS1_35KernelTmaWarpSpecializedCooperativeEEENS5_IJNSA_ILi256EEENSA_ILi128EEENSA_ILi64EEEEEENS_6half_tENS5_IJlSB_lEEESJ_SK_NS4_8TiledMMAINS4_8MMA_AtomIJNS4_4SM904GMMA26MMA_64x128x16_F32F16F16_SSILNSO_5MajorE0ELSQ_0ELNSO_7ScaleInE1ELSR_1EEEEEENS4_6LayoutINS5_IJNSA_ILi2EEESB_SB_EEENS5_IJSB_NSA_ILi0EEESX_EEEEENS5_IJNS4_10UnderscoreES10_S10_EEEEENS4_13SM90_TMA_LOADENS4_14ComposedLayoutINS4_7SwizzleILi3ELi4ELi3EEENS4_18smem_ptr_flag_bitsILi16EEENSU_INS5_IJNSA_ILi8EEESH_EEENS5_IJSH_SB_EEEEEEEvNS4_8identityES13_S1D_vS1E_EENS_8epilogue10collective6detail29Sm90TmaWarpSpecializedAdapterINS1H_15DefaultEpilogueISJ_SK_SK_NS1G_6thread17LinearCombinationISJ_Li1EffLNS1L_9ScaleType4KindE0ELNS_15FloatRoundStyleE2ESJ_EENS1_15EpilogueDefaultEEEEEvvEEEEvNT_6ParamsE)
        /*0280*/ 	.short	0x0210
        /*0282*/ 	.short	0x0470


	//----- nvinfo : EIATTR_SW_WAR
	.align		4
.L_43:
        /*0284*/ 	.byte	0x04, 0x36
        /*0286*/ 	.short	(.L_45 - .L_44)
.L_44:
        /*0288*/ 	.word	0x00000008
.L_45:


//--------------------- .nv.callgraph             --------------------------
	.section	.nv.callgraph,"",@"SHT_CUDA_CALLGRAPH"
	.align	4
	.sectionentsize	8
	.align		4
        /*0000*/ 	.word	0x00000000
	.align		4
        /*0004*/ 	.word	0xffffffff
	.align		4
        /*0008*/ 	.word	index@(_ZN7cutlass13device_kernelINS_4gemm6kernel13GemmUniversalIN4cute5tupleIJiiiiEEENS1_10collective13CollectiveMmaINS1_34MainloopSm90TmaGmmaWarpSpecializedILi4ENS5_IJNS4_1CILi1EEESB_SB_EEENS1_35KernelTmaWarpSpecializedCooperativeEEENS5_IJNSA_ILi256EEENSA_ILi128EEENSA_ILi64EEEEEENS_6half_tENS5_IJlSB_lEEESJ_SK_NS4_8TiledMMAINS4_8MMA_AtomIJNS4_4SM904GMMA26MMA_64x128x16_F32F16F16_SSILNSO_5MajorE0ELSQ_0ELNSO_7ScaleInE1ELSR_1EEEEEENS4_6LayoutINS5_IJNSA_ILi2EEESB_SB_EEENS5_IJSB_NSA_ILi0EEESX_EEEEENS5_IJNS4_10UnderscoreES10_S10_EEEEENS4_13SM90_TMA_LOADENS4_14ComposedLayoutINS4_7SwizzleILi3ELi4ELi3EEENS4_18smem_ptr_flag_bitsILi16EEENSU_INS5_IJNSA_ILi8EEESH_EEENS5_IJSH_SB_EEEEEEEvNS4_8identityES13_S1D_vS1E_EENS_8epilogue10collective6detail29Sm90TmaWarpSpecializedAdapterINS1H_15DefaultEpilogueISJ_SK_SK_NS1G_6thread17LinearCombinationISJ_Li1EffLNS1L_9ScaleType4KindE0ELNS_15FloatRoundStyleE2ESJ_EENS1_15EpilogueDefaultEEEEEvvEEEEvNT_6ParamsE)
	.align		4
        /*000c*/ 	.word	index@(__assertfail)
	.align		4
        /*0010*/ 	.word	0x00000000
	.align		4
        /*0014*/ 	.word	0xfffffffe
	.align		4
        /*0018*/ 	.word	0x00000000
	.align		4
        /*001c*/ 	.word	0xfffffffd
	.align		4
        /*0020*/ 	.word	0x00000000
	.align		4
        /*0024*/ 	.word	0xfffffffc


//--------------------- .nv.constant4             --------------------------
	.section	.nv.constant4,"a",@progbits
	.align	8
	.align		8
.nv.constant4:
        /*0000*/ 	.dword	__assertfail
	.align		8
        /*0008*/ 	.dword	__unnamed_1
	.align		8
        /*0010*/ 	.dword	_ZN39_INTERNAL_a4d00de4_4_k_cu_834b763d_30704cuda3std3__45__cpo5beginE
	.align		8
        /*0018*/ 	.dword	_ZN39_INTERNAL_a4d00de4_4_k_cu_834b763d_30704cuda3std3__45__cpo3endE
	.align		8
        /*0020*/ 	.dword	_ZN39_INTERNAL_a4d00de4_4_k_cu_834b763d_30704cuda3std3__45__cpo6cbeginE
	.align		8
        /*0028*/ 	.dword	_ZN39_INTERNAL_a4d00de4_4_k_cu_834b763d_30704cuda3std3__45__cpo4cendE
	.align		8
        /*0030*/ 	.dword	_ZN39_INTERNAL_a4d00de4_4_k_cu_834b763d_30704cuda3std3__441_GLOBAL__N__a4d00de4_4_k_cu_834b763d_30706ignoreE
	.align		8
        /*0038*/ 	.dword	_ZN39_INTERNAL_a4d00de4_4_k_cu_834b763d_30704cuda3std3__419piecewise_constructE
	.align		8
        /*0040*/ 	.dword	_ZN39_INTERNAL_a4d00de4_4_k_cu_834b763d_30704cuda3std3__48in_placeE
	.align		8
        /*0048*/ 	.dword	_ZN39_INTERNAL_a4d00de4_4_k_cu_834b763d_30704cuda3std6ranges3__45__cpo4swapE
	.align		8
        /*0050*/ 	.dword	_ZN39_INTERNAL_a4d00de4_4_k_cu_834b763d_30704cuda3std6ranges3__45__cpo9iter_moveE
	.align		8
        /*0058*/ 	.dword	_ZN39_INTERNAL_a4d00de4_4_k_cu_834b763d_30704cute7productE
	.align		8
        /*0060*/ 	.dword	_ZN39_INTERNAL_a4d00de4_4_k_cu_834b763d_30704cute1_E
	.align		8
        /*0068*/ 	.dword	$str$22
	.align		8
        /*0070*/ 	.dword	$str$23


//--------------------- .text._ZN7cutlass13device_kernelINS_4gemm6kernel13GemmUniversalIN4cute5tupleIJiiiiEEENS1_10collective13CollectiveMmaINS1_34MainloopSm90TmaGmmaWarpSpecializedILi4ENS5_IJNS4_1CILi1EEESB_SB_EEENS1_35KernelTmaWarpSpecializedCooperativeEEENS5_IJNSA_ILi256EEENSA_ILi128EEENSA_ILi64EEEEEENS_6half_tENS5_IJlSB_lEEESJ_SK_NS4_8TiledMMAINS4_8MMA_AtomIJNS4_4SM904GMMA26MMA_64x128x16_F32F16F16_SSILNSO_5MajorE0ELSQ_0ELNSO_7ScaleInE1ELSR_1EEEEEENS4_6LayoutINS5_IJNSA_ILi2EEESB_SB_EEENS5_IJSB_NSA_ILi0EEESX_EEEEENS5_IJNS4_10UnderscoreES10_S10_EEEEENS4_13SM90_TMA_LOADENS4_14ComposedLayoutINS4_7SwizzleILi3ELi4ELi3EEENS4_18smem_ptr_flag_bitsILi16EEENSU_INS5_IJNSA_ILi8EEESH_EEENS5_IJSH_SB_EEEEEEEvNS4_8identityES13_S1D_vS1E_EENS_8epilogue10collective6detail29Sm90TmaWarpSpecializedAdapterINS1H_15DefaultEpilogueISJ_SK_SK_NS1G_6thread17LinearCombinationISJ_Li1EffLNS1L_9ScaleType4KindE0ELNS_15FloatRoundStyleE2ESJ_EENS1_15EpilogueDefaultEEEEEvvEEEEvNT_6ParamsE --------------------------
	.section	.text._ZN7cutlass13device_kernelINS_4gemm6kernel13GemmUniversalIN4cute5tupleIJiiiiEEENS1_10collective13CollectiveMmaINS1_34MainloopSm90TmaGmmaWarpSpecializedILi4ENS5_IJNS4_1CILi1EEESB_SB_EEENS1_35KernelTmaWarpSpecializedCooperativeEEENS5_IJNSA_ILi256EEENSA_ILi128EEENSA_ILi64EEEEEENS_6half_tENS5_IJlSB_lEEESJ_SK_NS4_8TiledMMAINS4_8MMA_AtomIJNS4_4SM904GMMA26MMA_64x128x16_F32F16F16_SSILNSO_5MajorE0ELSQ_0ELNSO_7ScaleInE1ELSR_1EEEEEENS4_6LayoutINS5_IJNSA_ILi2EEESB_SB_EEENS5_IJSB_NSA_ILi0EEESX_EEEEENS5_IJNS4_10UnderscoreES10_S10_EEEEENS4_13SM90_TMA_LOADENS4_14ComposedLayoutINS4_7SwizzleILi3ELi4ELi3EEENS4_18smem_ptr_flag_bitsILi16EEENSU_INS5_IJNSA_ILi8EEESH_EEENS5_IJSH_SB_EEEEEEEvNS4_8identityES13_S1D_vS1E_EENS_8epilogue10collective6detail29Sm90TmaWarpSpecializedAdapterINS1H_15DefaultEpilogueISJ_SK_SK_NS1G_6thread17LinearCombinationISJ_Li1EffLNS1L_9ScaleType4KindE0ELNS_15FloatRoundStyleE2ESJ_EENS1_15EpilogueDefaultEEEEEvvEEEEvNT_6ParamsE,"ax",@progbits
	.align	128
.text._ZN7cutlass13device_kernelINS_4gemm6kernel13GemmUniversalIN4cute5tupleIJiiiiEEENS1_10collective13CollectiveMmaINS1_34MainloopSm90TmaGmmaWarpSpecializedILi4ENS5_IJNS4_1CILi1EEESB_SB_EEENS1_35KernelTmaWarpSpecializedCooperativeEEENS5_IJNSA_ILi256EEENSA_ILi128EEENSA_ILi64EEEEEENS_6half_tENS5_IJlSB_lEEESJ_SK_NS4_8TiledMMAINS4_8MMA_AtomIJNS4_4SM904GMMA26MMA_64x128x16_F32F16F16_SSILNSO_5MajorE0ELSQ_0ELNSO_7ScaleInE1ELSR_1EEEEEENS4_6LayoutINS5_IJNSA_ILi2EEESB_SB_EEENS5_IJSB_NSA_ILi0EEESX_EEEEENS5_IJNS4_10UnderscoreES10_S10_EEEEENS4_13SM90_TMA_LOADENS4_14ComposedLayoutINS4_7SwizzleILi3ELi4ELi3EEENS4_18smem_ptr_flag_bitsILi16EEENSU_INS5_IJNSA_ILi8EEESH_EEENS5_IJSH_SB_EEEEEEEvNS4_8identityES13_S1D_vS1E_EENS_8epilogue10collective6detail29Sm90TmaWarpSpecializedAdapterINS1H_15DefaultEpilogueISJ_SK_SK_NS1G_6thread17LinearCombinationISJ_Li1EffLNS1L_9ScaleType4KindE0ELNS_15FloatRoundStyleE2ESJ_EENS1_15EpilogueDefaultEEEEEvvEEEEvNT_6ParamsE:
        .type           _ZN7cutlass13device_kernelINS_4gemm6kernel13GemmUniversalIN4cute5tupleIJiiiiEEENS1_10collective13CollectiveMmaINS1_34MainloopSm90TmaGmmaWarpSpecializedILi4ENS5_IJNS4_1CILi1EEESB_SB_EEENS1_35KernelTmaWarpSpecializedCooperativeEEENS5_IJNSA_ILi256EEENSA_ILi128EEENSA_ILi64EEEEEENS_6half_tENS5_IJlSB_lEEESJ_SK_NS4_8TiledMMAINS4_8MMA_AtomIJNS4_4SM904GMMA26MMA_64x128x16_F32F16F16_SSILNSO_5MajorE0ELSQ_0ELNSO_7ScaleInE1ELSR_1EEEEEENS4_6LayoutINS5_IJNSA_ILi2EEESB_SB_EEENS5_IJSB_NSA_ILi0EEESX_EEEEENS5_IJNS4_10UnderscoreES10_S10_EEEEENS4_13SM90_TMA_LOADENS4_14ComposedLayoutINS4_7SwizzleILi3ELi4ELi3EEENS4_18smem_ptr_flag_bitsILi16EEENSU_INS5_IJNSA_ILi8EEESH_EEENS5_IJSH_SB_EEEEEEEvNS4_8identityES13_S1D_vS1E_EENS_8epilogue10collective6detail29Sm90TmaWarpSpecializedAdapterINS1H_15DefaultEpilogueISJ_SK_SK_NS1G_6thread17LinearCombinationISJ_Li1EffLNS1L_9ScaleType4KindE0ELNS_15FloatRoundStyleE2ESJ_EENS1_15EpilogueDefaultEEEEEvvEEEEvNT_6ParamsE,@function
        .size           _ZN7cutlass13device_kernelINS_4gemm6kernel13GemmUniversalIN4cute5tupleIJiiiiEEENS1_10collective13CollectiveMmaINS1_34MainloopSm90TmaGmmaWarpSpecializedILi4ENS5_IJNS4_1CILi1EEESB_SB_EEENS1_35KernelTmaWarpSpecializedCooperativeEEENS5_IJNSA_ILi256EEENSA_ILi128EEENSA_ILi64EEEEEENS_6half_tENS5_IJlSB_lEEESJ_SK_NS4_8TiledMMAINS4_8MMA_AtomIJNS4_4SM904GMMA26MMA_64x128x16_F32F16F16_SSILNSO_5MajorE0ELSQ_0ELNSO_7ScaleInE1ELSR_1EEEEEENS4_6LayoutINS5_IJNSA_ILi2EEESB_SB_EEENS5_IJSB_NSA_ILi0EEESX_EEEEENS5_IJNS4_10UnderscoreES10_S10_EEEEENS4_13SM90_TMA_LOADENS4_14ComposedLayoutINS4_7SwizzleILi3ELi4ELi3EEENS4_18smem_ptr_flag_bitsILi16EEENSU_INS5_IJNSA_ILi8EEESH_EEENS5_IJSH_SB_EEEEEEEvNS4_8identityES13_S1D_vS1E_EENS_8epilogue10collective6detail29Sm90TmaWarpSpecializedAdapterINS1H_15DefaultEpilogueISJ_SK_SK_NS1G_6thread17LinearCombinationISJ_Li1EffLNS1L_9ScaleType4KindE0ELNS_15FloatRoundStyleE2ESJ_EENS1_15EpilogueDefaultEEEEEvvEEEEvNT_6ParamsE,(.L_x_320 - _ZN7cutlass13device_kernelINS_4gemm6kernel13GemmUniversalIN4cute5tupleIJiiiiEEENS1_10collective13CollectiveMmaINS1_34MainloopSm90TmaGmmaWarpSpecializedILi4ENS5_IJNS4_1CILi1EEESB_SB_EEENS1_35KernelTmaWarpSpecializedCooperativeEEENS5_IJNSA_ILi256EEENSA_ILi128EEENSA_ILi64EEEEEENS_6half_tENS5_IJlSB_lEEESJ_SK_NS4_8TiledMMAINS4_8MMA_AtomIJNS4_4SM904GMMA26MMA_64x128x16_F32F16F16_SSILNSO_5MajorE0ELSQ_0ELNSO_7ScaleInE1ELSR_1EEEEEENS4_6LayoutINS5_IJNSA_ILi2EEESB_SB_EEENS5_IJSB_NSA_ILi0EEESX_EEEEENS5_IJNS4_10UnderscoreES10_S10_EEEEENS4_13SM90_TMA_LOADENS4_14ComposedLayoutINS4_7SwizzleILi3ELi4ELi3EEENS4_18smem_ptr_flag_bitsILi16EEENSU_INS5_IJNSA_ILi8EEESH_EEENS5_IJSH_SB_EEEEEEEvNS4_8identityES13_S1D_vS1E_EENS_8epilogue10collective6detail29Sm90TmaWarpSpecializedAdapterINS1H_15DefaultEpilogueISJ_SK_SK_NS1G_6thread17LinearCombinationISJ_Li1EffLNS1L_9ScaleType4KindE0ELNS_15FloatRoundStyleE2ESJ_EENS1_15EpilogueDefaultEEEEEvvEEEEvNT_6ParamsE)
        .other          _ZN7cutlass13device_kernelINS_4gemm6kernel13GemmUniversalIN4cute5tupleIJiiiiEEENS1_10collective13CollectiveMmaINS1_34MainloopSm90TmaGmmaWarpSpecializedILi4ENS5_IJNS4_1CILi1EEESB_SB_EEENS1_35KernelTmaWarpSpecializedCooperativeEEENS5_IJNSA_ILi256EEENSA_ILi128EEENSA_ILi64EEEEEENS_6half_tENS5_IJlSB_lEEESJ_SK_NS4_8TiledMMAINS4_8MMA_AtomIJNS4_4SM904GMMA26MMA_64x128x16_F32F16F16_SSILNSO_5MajorE0ELSQ_0ELNSO_7ScaleInE1ELSR_1EEEEEENS4_6LayoutINS5_IJNSA_ILi2EEESB_SB_EEENS5_IJSB_NSA_ILi0EEESX_EEEEENS5_IJNS4_10UnderscoreES10_S10_EEEEENS4_13SM90_TMA_LOADENS4_14ComposedLayoutINS4_7SwizzleILi3ELi4ELi3EEENS4_18smem_ptr_flag_bitsILi16EEENSU_INS5_IJNSA_ILi8EEESH_EEENS5_IJSH_SB_EEEEEEEvNS4_8identityES13_S1D_vS1E_EENS_8epilogue10collective6detail29Sm90TmaWarpSpecializedAdapterINS1H_15DefaultEpilogueISJ_SK_SK_NS1G_6thread17LinearCombinationISJ_Li1EffLNS1L_9ScaleType4KindE0ELNS_15FloatRoundStyleE2ESJ_EENS1_15EpilogueDefaultEEEEEvvEEEEvNT_6ParamsE,@"STO_CUDA_ENTRY STV_DEFAULT"
_ZN7cutlass13device_kernelINS_4gemm6kernel13GemmUniversalIN4cute5tupleIJiiiiEEENS1_10collective13CollectiveMmaINS1_34MainloopSm90TmaGmmaWarpSpecializedILi4ENS5_IJNS4_1CILi1EEESB_SB_EEENS1_35KernelTmaWarpSpecializedCooperativeEEENS5_IJNSA_ILi256EEENSA_ILi128EEENSA_ILi64EEEEEENS_6half_tENS5_IJlSB_lEEESJ_SK_NS4_8TiledMMAINS4_8MMA_AtomIJNS4_4SM904GMMA26MMA_64x128x16_F32F16F16_SSILNSO_5MajorE0ELSQ_0ELNSO_7ScaleInE1ELSR_1EEEEEENS4_6LayoutINS5_IJNSA_ILi2EEESB_SB_EEENS5_IJSB_NSA_ILi0EEESX_EEEEENS5_IJNS4_10UnderscoreES10_S10_EEEEENS4_13SM90_TMA_LOADENS4_14ComposedLayoutINS4_7SwizzleILi3ELi4ELi3EEENS4_18smem_ptr_flag_bitsILi16EEENSU_INS5_IJNSA_ILi8EEESH_EEENS5_IJSH_SB_EEEEEEEvNS4_8identityES13_S1D_vS1E_EENS_8epilogue10collective6detail29Sm90TmaWarpSpecializedAdapterINS1H_15DefaultEpilogueISJ_SK_SK_NS1G_6thread17LinearCombinationISJ_Li1EffLNS1L_9ScaleType4KindE0ELNS_15FloatRoundStyleE2ESJ_EENS1_15EpilogueDefaultEEEEEvvEEEEvNT_6ParamsE:
[----:B------:R-:W0:Y:S01]  /*0000*/  LDC R1, c[0x0][0x28] ;  /* 0x00000a00ff017b82 */ /* 0x000e220000000800 */
[----:B------:R-:W1:Y:S01]  /*0010*/  S2R R18, SR_TID.X ;  /* 0x0000000000127919 */ /* 0x000e620000002100 */
[----:B------:R-:W-:Y:S01]  /*0020*/  ELECT P0, URZ, PT ;  /* 0x00000000003f782f */ /* 0x000fe20003800000 */
[----:B------:R-:W-:Y:S01]  /*0030*/  BSSY B0, `(.L_x_0) ;  /* 0x000000f000007945 */ /* 0x000fe20003800000 */
[--C-:B-1----:R-:W-:Y:S02]  /*0040*/  SHF.R.U32.HI R0, RZ, 0x5, R18.reuse ;  /* 0x00000005ff007819 */ /* 0x102fe40000011612 */
[----:B------:R-:W-:-:S03]  /*0050*/  SHF.R.U32.HI R22, RZ, 0x7, R18 ;  /* 0x00000007ff167819 */ /* 0x000fc60000011612 */
[----:B------:R-:W1:Y:S04]  /*0060*/  SHFL.IDX PT, R5, R0, RZ, 0x1f ;  /* 0x00001fff00057589 */ /* 0x000e6800000e0000 */
[----:B------:R2:W3:Y:S01]  /*0070*/  SHFL.IDX PT, R8, R22, RZ, 0x1f ;  /* 0x00001fff16087589 */ /* 0x0004e200000e0000 */
[----:B-1----:R-:W-:-:S13]  /*0080*/  ISETP.NE.OR P0, PT, R5, RZ, !P0 ;  /* 0x000000ff0500720c */ /* 0x002fda0004705670 */
[----:B0-23--:R-:W-:Y:S05]  /*0090*/  @P0 BRA `(.L_x_1) ;  /* 0x0000000000200947 */ /* 0x00dfea0003800000 */
[----:B------:R-:W-:Y:S02]  /*00a0*/  ULDC.64 UR4, c[0x0][0x198] ;  /* 0x0000660000047ab9 */ /* 0x000fe40000000a00 */
[----:B------:R-:W-:Y:S02]  /*00b0*/  UIADD3 UR6, UP0, UR4, 0xf0, URZ ;  /* 0x000000f004067890 */ /* 0x000fe4000ff1e03f */
[----:B------:R-:W-:Y:S02]  /*00c0*/  UIADD3 UR4, UP1, UR4, 0x1f0, URZ ;  /* 0x000001f004047890 */ /* 0x000fe4000ff3e03f */
[----:B------:R-:W-:Y:S02]  /*00d0*/  UIADD3.X UR7, URZ, UR5, URZ, UP0, !UPT ;  /* 0x000000053f077290 */ /* 0x000fe400087fe43f */
[----:B------:R-:W-:-:S07]  /*00e0*/  UIADD3.X UR5, URZ, UR5, URZ, UP1, !UPT ;  /* 0x000000053f057290 */ /* 0x000fce0008ffe43f */
[----:B------:R0:W-:Y:S02]  /*00f0*/  UTMACCTL.PF [UR6] ;  /* 0x00000000060079b9 */ /* 0x0001e40008040000 */
[----:B------:R0:W-:Y:S02]  /*0100*/  UTMACCTL.PF [UR4] ;  /* 0x00000000040079b9 */ /* 0x0001e40008040000 */
[----:B0-----:R-:W-:Y:S01]  /*0110*/  NOP ;  /* 0x0000000000007918 */ /* 0x001fe20000000000 */
.L_x_1:
[----:B------:R-:W-:Y:S05]  /*0120*/  BSYNC B0 ;  /* 0x0000000000007941 */ /* 0x000fea0003800000 */
.L_x_0:
[----:B------:R-:W0:Y:S02]  /*0130*/  SHFL.IDX PT, R2, R0, RZ, 0x1f ;  /* 0x00001fff00027589 */ /* 0x000e2400000e0000 */
[----:B0-----:R-:W-:-:S13]  /*0140*/  ISETP.NE.AND P0, PT, R2, RZ, PT ;  /* 0x000000ff0200720c */ /* 0x001fda0003f05270 */
[----:B------:R-:W-:Y:S05]  /*0150*/  @P0 BRA `(.L_x_2) ;  /* 0x0000000000580947 */ /* 0x000fea0003800000 */
[----:B------:R-:W0:Y:S01]  /*0160*/  S2UR UR8, SR_CgaCtaId ;  /* 0x00000000000879c3 */ /* 0x000e220000008800 */
[----:B------:R-:W-:Y:S01]  /*0170*/  UMOV UR4, 0x400 ;  /* 0x0000040000047882 */ /* 0x000fe20000000000 */
[----:B------:R-:W-:Y:S01]  /*0180*/  UMOV UR5, 0x1 ;  /* 0x0000000100057882 */ /* 0x000fe20000000000 */
[----:B------:R-:W-:Y:S01]  /*0190*/  UMOV UR6, 0x100 ;  /* 0x0000010000067882 */ /* 0x000fe20000000000 */
[----:B------:R-:W-:Y:S01]  /*01a0*/  ELECT P0, URZ, PT ;  /* 0x00000000003f782f */ /* 0x000fe20003800000 */
[----:B------:R-:W-:-:S04]  /*01b0*/  UIADD3 UR6, -UR6, 0x100000, URZ ;  /* 0x0010000006067890 */ /* 0x000fc8000fffe13f */
[----:B------:R-:W-:Y:S02]  /*01c0*/  USHF.L.U32 UR7, UR6, 0xb, URZ ;  /* 0x0000000b06077899 */ /* 0x000fe4000800063f */
[----:B------:R-:W-:Y:S02]  /*01d0*/  USHF.L.U32 UR6, UR6, 0x1, URZ ;  /* 0x0000000106067899 */ /* 0x000fe4000800063f */
[----:B0-----:R-:W-:Y:S02]  /*01e0*/  ULEA UR8, UR8, UR4, 0x18 ;  /* 0x0000000408087291 */ /* 0x001fe4000f8ec03f */
[----:B------:R-:W-:-:S04]  /*01f0*/  UIADD3 UR4, -UR5, 0x100000, URZ ;  /* 0x0010000005047890 */ /* 0x000fc8000fffe13f */
[----:B------:R-:W-:Y:S02]  /*0200*/  USHF.L.U32 UR5, UR4, 0xb, URZ ;  /* 0x0000000b04057899 */ /* 0x000fe4000800063f */
[----:B------:R-:W-:Y:S01]  /*0210*/  USHF.L.U32 UR4, UR4, 0x1, URZ ;  /* 0x0000000104047899 */ /* 0x000fe2000800063f */
[----:B------:R-:W0:Y:S11]  /*0220*/  FENCE.VIEW.ASYNC.S ;  /* 0x00000000000073c6 */ /* 0x000e360000000000 */
[----:B0-----:R0:W1:Y:S01]  /*0230*/  SYNCS.EXCH.64 URZ, [UR8], UR4 ;  /* 0x00000004083f75b2 */ /* 0x0010620008000100 */
[----:B------:R0:W2:Y:S01]  /*0240*/  SYNCS.EXCH.64 URZ, [UR8+0x20], UR6 ;  /* 0x00002006083f75b2 */ /* 0x0000a20008000100 */
[----:B------:R0:W3:Y:S01]  /*0250*/  SYNCS.EXCH.64 URZ, [UR8+0x8], UR4 ;  /* 0x00000804083f75b2 */ /* 0x0000e20008000100 */
[----:B------:R0:W4:Y:S01]  /*0260*/  SYNCS.EXCH.64 URZ, [UR8+0x28], UR6 ;  /* 0x00002806083f75b2 */ /* 0x0001220008000100 */
[----:B------:R0:W0:Y:S01]  /*0270*/  SYNCS.EXCH.64 URZ, [UR8+0x10], UR4 ;  /* 0x00001004083f75b2 */ /* 0x0000220008000100 */
[----:B------:R0:W0:Y:S01]  /*0280*/  SYNCS.EXCH.64 URZ, [UR8+0x30], UR6 ;  /* 0x00003006083f75b2 */ /* 0x0000220008000100 */
[----:B------:R0:W0:Y:S01]  /*0290*/  SYNCS.EXCH.64 URZ, [UR8+0x18], UR4 ;  /* 0x00001804083f75b2 */ /* 0x0000220008000100 */
[----:B------:R0:W0:Y:S01]  /*02a0*/  SYNCS.EXCH.64 URZ, [UR8+0x38], UR6 ;  /* 0x00003806083f75b2 */ /* 0x0000220008000100 */
[----:B------:R-:W-:Y:S01]  /*02b0*/  NOP ;  /* 0x0000000000007918 */ /* 0x000fe20000000000 */
.L_x_2:
[----:B------:R-:W5:Y:S01]  /*02c0*/  SHFL.IDX PT, R0, R0, RZ, 0x1f ;  /* 0x00001fff00007589 */ /* 0x000f6200000e0000 */
[----:B------:R-:W1:Y:S01]  /*02d0*/  LDC R2, c[0x0][0x65c] ;  /* 0x00019700ff027b82 */ /* 0x000e620000000800 */
[----:B------:R-:W-:Y:S02]  /*02e0*/  ELECT P0, URZ, PT ;  /* 0x00000000003f782f */ /* 0x000fe40003800000 */
[----:B------:R-:W-:Y:S01]  /*02f0*/  SHF.R.S32.HI R6, RZ, 0x1f, R5 ;  /* 0x0000001fff067819 */ /* 0x000fe20000011405 */
[----:B------:R-:W2:Y:S01]  /*0300*/  S2R R3, SR_CTAID.Y ;  /* 0x0000000000037919 */ /* 0x000ea20000002600 */
[----:B0-----:R-:W-:Y:S01]  /*0310*/  UMOV UR4, 0x20 ;  /* 0x0000002000047882 */ /* 0x001fe20000000000 */
[----:B------:R-:W-:Y:S01]  /*0320*/  ISETP.NE.AND P2, PT, R8, RZ, PT ;  /* 0x000000ff0800720c */ /* 0x000fe20003f45270 */
[----:B------:R-:W-:Y:S01]  /*0330*/  NOP ;  /* 0x0000000000007918 */ /* 0x000fe20000000000 */
[----:B------:R-:W0:Y:S01]  /*0340*/  S2R R4, SR_CTAID.X ;  /* 0x0000000000047919 */ /* 0x000e220000002500 */
[----:B------:R-:W-:Y:S01]  /*0350*/  LEA.HI R6, R6, R5, RZ, 0x2 ;  /* 0x0000000506067211 */ /* 0x000fe200078f10ff */
[----:B------:R-:W-:Y:S01]  /*0360*/  NOP ;  /* 0x0000000000007918 */ /* 0x000fe20000000000 */
[----:B-----5:R-:W-:-:S02]  /*0370*/  ISETP.NE.OR P0, PT, R0, RZ, !P0 ;  /* 0x000000ff0000720c */ /* 0x020fc40004705670 */
[----:B-1----:R-:W-:-:S04]  /*0380*/  ISETP.NE.AND P3, PT, R2, 0x1, PT ;  /* 0x000000010200780c */ /* 0x002fc80003f65270 */
[----:B------:R-:W-:Y:S02]  /*0390*/  P2R R0, PR, RZ, 0x8 ;  /* 0x00000008ff007803 */ /* 0x000fe40000000000 */
[----:B------:R-:W-:-:S05]  /*03a0*/  LOP3.LUT R0, R6, 0xfffffffc, RZ, 0xc0, !PT ;  /* 0xfffffffc06007812 */ /* 0x000fca00078ec0ff */
[----:B------:R-:W-:Y:S01]  /*03b0*/  VOTEU.ALL UP0, P0 ;  /* 0x00000000003f7886 */ /* 0x000fe20000000000 */
[----:B------:R-:W-:Y:S01]  /*03c0*/  IMAD.IADD R0, R5, 0x1, -R0 ;  /* 0x0000000105007824 */ /* 0x000fe200078e0a00 */
[----:B------:R-:W0:Y:S01]  /*03d0*/  @P3 LDC R17, c[0x0][0x10] ;  /* 0x00000400ff113b82 */ /* 0x000e220000000800 */
[----:B------:R-:W-:Y:S01]  /*03e0*/  VOTEU.ALL UP1, P0 ;  /* 0x00000000003f7886 */ /* 0x000fe20000020000 */
[----:B--2---:R-:W-:Y:S01]  /*03f0*/  @P3 IMAD.MOV.U32 R6, RZ, RZ, R3 ;  /* 0x000000ffff063224 */ /* 0x004fe200078e0003 */
[----:B------:R-:W-:Y:S01]  /*0400*/  @!UP0 UMOV UR6, 0x400 ;  /* 0x0000040000068882 */ /* 0x000fe20000000000 */
[----:B------:R-:W-:-:S04]  /*0410*/  @!UP0 UIADD3 UR4, -UR4, 0x100000, URZ ;  /* 0x0010000004048890 */ /* 0x000fc8000fffe13f */
[----:B------:R-:W-:Y:S02]  /*0420*/  @!UP0 USHF.L.U32 UR5, UR4, 0xb, URZ ;  /* 0x0000000b04058899 */ /* 0x000fe4000800063f */
[----:B------:R-:W-:Y:S01]  /*0430*/  @!UP0 USHF.L.U32 UR4, UR4, 0x1, URZ ;  /* 0x0000000104048899 */ /* 0x000fe2000800063f */
[----:B------:R-:W-:Y:S02]  /*0440*/  @P3 IMAD.MOV.U32 R7, RZ, RZ, RZ ;  /* 0x000000ffff073224 */ /* 0x000fe400078e00ff */
[----:B------:R-:W-:Y:S01]  /*0450*/  IMAD.MOV.U32 R5, RZ, RZ, RZ ;  /* 0x000000ffff057224 */ /* 0x000fe200078e00ff */
[----:B------:R-:W1:Y:S01]  /*0460*/  @!UP0 S2UR UR7, SR_CgaCtaId ;  /* 0x00000000000789c3 */ /* 0x000e620000008800 */
[----:B------:R-:W-:-:S07]  /*0470*/  @P3 IMAD.MOV.U32 R11, RZ, RZ, RZ ;  /* 0x000000ffff0b3224 */ /* 0x000fce00078e00ff */
[----:B------:R-:W2:Y:S01]  /*0480*/  @!P3 LDC R9, c[0x0][0xc] ;  /* 0x00000300ff09bb82 */ /* 0x000ea20000000800 */
[----:B0-----:R-:W-:-:S04]  /*0490*/  @P3 IMAD.WIDE.U32 R16, R4, R17, R6 ;  /* 0x0000001104103225 */ /* 0x001fc800078e0006 */
[----:B------:R-:W-:Y:S01]  /*04a0*/  @P3 IMAD.IADD R17, R17, 0x1, R11 ;  /* 0x0000000111113824 */ /* 0x000fe200078e020b */
[----:B-1----:R-:W-:Y:S01]  /*04b0*/  @!UP0 ULEA UR6, UR7, UR6, 0x18 ;  /* 0x0000000607068291 */ /* 0x002fe2000f8ec03f */
[----:B------:R-:W-:Y:S01]  /*04c0*/  VOTEU.ALL UP0, P0 ;  /* 0x00000000003f7886 */ /* 0x000fe20000000000 */
[----:B------:R-:W-:-:S04]  /*04d0*/  ISETP.NE.AND P0, PT, R0, 0x3, PT ;  /* 0x000000030000780c */ /* 0x000fc80003f05270 */
[----:B------:R-:W-:Y:S01]  /*04e0*/  ISETP.EQ.OR P0, PT, R0, RZ, !P0 ;  /* 0x000000ff0000720c */ /* 0x000fe20004702670 */
[----:B--2---:R-:W-:-:S03]  /*04f0*/  @!P3 IMAD.WIDE.U32 R6, R9, R3, R4 ;  /* 0x000000030906b225 */ /* 0x004fc600078e0004 */
[C---:B------:R-:W-:Y:S01]  /*0500*/  ISETP.EQ.AND P0, PT, R8.reuse, RZ, P0 ;  /* 0x000000ff0800720c */ /* 0x040fe20000702270 */
[----:B------:R-:W-:Y:S01]  /*0510*/  VIADD R8, R8, 0xffffffff ;  /* 0xffffffff08087836 */ /* 0x000fe20000000000 */
[----:B------:R-:W0:Y:S02]  /*0520*/  FENCE.VIEW.ASYNC.S ;  /* 0x00000000000073c6 */ /* 0x000e240000000000 */
[----:B0-----:R0:W3:Y:S01]  /*0530*/  @!UP0 SYNCS.EXCH.64 URZ, [UR6+0x50], UR4 ;  /* 0x00005004063f85b2 */ /* 0x0010e20008000100 */
[----:B------:R-:W-:Y:S01]  /*0540*/  @!P3 MOV R16, R6 ;  /* 0x000000060010b202 */ /* 0x000fe20000000f00 */
[----:B------:R-:W-:Y:S01]  /*0550*/  @!P3 IMAD.MOV.U32 R17, RZ, RZ, R7 ;  /* 0x000000ffff11b224 */ /* 0x000fe200078e0007 */
[----:B------:R-:W-:Y:S02]  /*0560*/  SEL R19, RZ, 0x1, !P0 ;  /* 0x00000001ff137807 */ /* 0x000fe40004000000 */
[----:B------:R-:W-:-:S04]  /*0570*/  ISETP.GE.U32.AND P1, PT, R8, 0x2, PT ;  /* 0x000000020800780c */ /* 0x000fc80003f26070 */
[----:B------:R-:W-:Y:S01]  /*0580*/  SEL R19, R19, 0x2, P1 ;  /* 0x0000000213137807 */ /* 0x000fe20000800000 */
[----:B------:R0:W3:Y:S01]  /*0590*/  @!UP1 SYNCS.EXCH.64 URZ, [UR6+0x58], UR4 ;  /* 0x00005804063f95b2 */ /* 0x0000e20008000100 */
[----:B------:R-:W-:Y:S01]  /*05a0*/  NOP ;  /* 0x0000000000007918 */ /* 0x000fe20000000000 */
[----:B---34-:R-:W-:Y:S06]  /*05b0*/  BAR.SYNC.DEFER_BLOCKING 0x0 ;  /* 0x0000000000007b1d */ /* 0x018fec0000010000 */
[----:B------:R-:W-:Y:S05]  /*05c0*/  @!P2 BRA `(.L_x_3) ;  /* 0x000000a40080a947 */ /* 0x000fea0003800000 */
[----:B------:R-:W-:-:S13]  /*05d0*/  ISETP.GT.U32.AND P0, PT, R8, 0x1, PT ;  /* 0x000000010800780c */ /* 0x000fda0003f04070 */
[----:B0-----:R-:W-:Y:S05]  /*05e0*/  @P0 EXIT ;  /* 0x000000000000094d */ /* 0x001fea0003800000 */
[----:B------:R-:W-:Y:S01]  /*05f0*/  ULDC.64 UR4, c[0x0][0x650] ;  /* 0x0001940000047ab9 */ /* 0x000fe20000000a00 */
[----:B------:R-:W-:Y:S01]  /*0600*/  PRMT R0, RZ, 0x7610, R0 ;  /* 0x00007610ff007816 */ /* 0x000fe20000000000 */
[----:B------:R-:W-:Y:S01]  /*0610*/  IMAD.MOV.U32 R152, RZ, RZ, -0x1 ;  /* 0xffffffffff987424 */ /* 0x000fe200078e00ff */
[----:B------:R-:W-:Y:S01]  /*0620*/  ISETP.GE.U32.AND P0, PT, R16, UR4, PT ;  /* 0x0000000410007c0c */ /* 0x000fe2000bf06070 */
[----:B------:R-:W-:Y:S02]  /*0630*/  IMAD.MOV.U32 R153, RZ, RZ, -0x1 ;  /* 0xffffffffff997424 */ /* 0x000fe400078e00ff */
[----:B------:R-:W-:Y:S01]  /*0640*/  IMAD.MOV.U32 R23, RZ, RZ, -0x1 ;  /* 0xffffffffff177424 */ /* 0x000fe200078e00ff */
[----:B------:R-:W-:-:S13]  /*0650*/  ISETP.GE.U32.AND.EX P0, PT, R17, UR5, PT, P0 ;  /* 0x0000000511007c0c */ /* 0x000fda000bf06100 */
[----:B------:R-:W-:Y:S05]  /*0660*/  @P0 BRA `(.L_x_4) ;  /* 0x0000000400540947 */ /* 0x000fea0003800000 */
[----:B------:R-:W0:Y:S01]  /*0670*/  LDC.64 R14, c[0x0][0x628] ;  /* 0x00018a00ff0e7b82 */ /* 0x000e220000000a00 */
[----:B------:R-:W-:Y:S02]  /*0680*/  IMAD.MOV.U32 R6, RZ, RZ, R16 ;  /* 0x000000ffff067224 */ /* 0x000fe400078e0010 */
[----:B------:R-:W-:-:S05]  /*0690*/  IMAD.MOV.U32 R7, RZ, RZ, R17 ;  /* 0x000000ffff077224 */ /* 0x000fca00078e0011 */
[----:B------:R-:W1:Y:S08]  /*06a0*/  LDC R0, c[0x0][0x630] ;  /* 0x00018c00ff007b82 */ /* 0x000e700000000800 */
[----:B------:R-:W2:Y:S01]  /*06b0*/  LDC.64 R20, c[0x0][0x620] ;  /* 0x00018800ff147b82 */ /* 0x000ea20000000a00 */
[----:B0-----:R-:W-:-:S04]  /*06c0*/  ISETP.NE.U32.AND P0, PT, R14, RZ, PT ;  /* 0x000000ff0e00720c */ /* 0x001fc80003f05070 */
[----:B------:R-:W-:-:S13]  /*06d0*/  ISETP.NE.AND.EX P0, PT, R15, RZ, PT, P0 ;  /* 0x000000ff0f00720c */ /* 0x000fda0003f05300 */
[----:B-12---:R-:W-:Y:S05]  /*06e0*/  @!P0 BRA `(.L_x_5) ;  /* 0x0000000000288947 */ /* 0x006fea0003800000 */
[----:B------:R-:W0:Y:S02]  /*06f0*/  LDC R11, c[0x0][0x634] ;  /* 0x00018d00ff0b7b82 */ /* 0x000e240000000800 */
[----:B0-----:R-:W-:-:S05]  /*0700*/  IADD3 R11, P0, R16, R11, RZ ;  /* 0x0000000b100b7210 */ /* 0x001fca0007f1e0ff */
[----:B------:R-:W-:-:S04]  /*0710*/  IMAD.X R13, RZ, RZ, R17, P0 ;  /* 0x000000ffff0d7224 */ /* 0x000fc800000e0611 */
[----:B------:R-:W-:-:S04]  /*0720*/  IMAD.WIDE.U32 R6, R13, R14, RZ ;  /* 0x0000000e0d067225 */ /* 0x000fc800078e00ff */
[----:B------:R-:W-:-:S04]  /*0730*/  IMAD.WIDE.U32 R8, P0, R11, R15, R6 ;  /* 0x0000000f0b087225 */ /* 0x000fc80007800006 */
[----:B------:R-:W-:Y:S01]  /*0740*/  IMAD.WIDE.U32 R6, R11, R14, RZ ;  /* 0x0000000e0b067225 */ /* 0x000fe200078e00ff */
[----:B------:R-:W-:-:S03]  /*0750*/  IADD3.X R11, RZ, RZ, RZ, P0, !PT ;  /* 0x000000ffff0b7210 */ /* 0x000fc600007fe4ff */
[----:B------:R-:W-:Y:S01]  /*0760*/  IMAD.MOV.U32 R10, RZ, RZ, R9 ;  /* 0x000000ffff0a7224 */ /* 0x000fe200078e0009 */
[----:B------:R-:W-:-:S05]  /*0770*/  IADD3 RZ, P0, R7, R8, RZ ;  /* 0x0000000807ff7210 */ /* 0x000fca0007f1e0ff */
[----:B------:R-:W-:-:S08]  /*0780*/  IMAD.WIDE.U32.X R6, R13, R15, R10, P0 ;  /* 0x0000000f0d067225 */ /* 0x000fd000000e040a */
.L_x_5:
[-CC-:B------:R-:W-:Y:S01]  /*0790*/  SHF.R.U64 R23, R6, R0.reuse, R7.reuse ;  /* 0x0000000006177219 */ /* 0x180fe20000001207 */
[----:B------:R-:W0:Y:S01]  /*07a0*/  LDC R10, c[0x0][0x618] ;  /* 0x00018600ff0a7b82 */ /* 0x000e220000000800 */
[----:B------:R-:W-:Y:S01]  /*07b0*/  SHF.R.U32.HI R5, RZ, R0, R7 ;  /* 0x00000000ff057219 */ /* 0x000fe20000011607 */
[----:B------:R-:W-:Y:S01]  /*07c0*/  ULDC UR4, c[0x0][0x150] ;  /* 0x0000540000047ab9 */ /* 0x000fe20000000800 */
[----:B------:R-:W-:Y:S02]  /*07d0*/  IADD3 R9, P0, RZ, -R23, RZ ;  /* 0x80000017ff097210 */ /* 0x000fe40007f1e0ff */
[----:B------:R-:W-:-:S03]  /*07e0*/  I2FP.F32.U32 R0, R4 ;  /* 0x0000000400007245 */ /* 0x000fc60000201000 */
[----:B------:R-:W1:Y:S01]  /*07f0*/  LDC.64 R28, c[0x0][0x640] ;  /* 0x00019000ff1c7b82 */ /* 0x000e620000000a00 */
[----:B------:R-:W-:Y:S02]  /*0800*/  IMAD.X R11, RZ, RZ, ~R5, P0 ;  /* 0x000000ffff0b7224 */ /* 0x000fe400000e0e05 */
[----:B------:R-:W-:Y:S01]  /*0810*/  FMUL R0, R0, UR4 ;  /* 0x0000000400007c20 */ /* 0x000fe20008400000 */
[----:B------:R-:W-:Y:S01]  /*0820*/  IMAD.WIDE.U32 R6, R9, R20, R16 ;  /* 0x0000001409067225 */ /* 0x000fe200078e0010 */
[----:B------:R-:W-:-:S03]  /*0830*/  ULDC UR4, c[0x0][0x154] ;  /* 0x0000550000047ab9 */ /* 0x000fc60000000800 */
[----:B------:R-:W-:Y:S01]  /*0840*/  IMAD R8, R11, R20, RZ ;  /* 0x000000140b087224 */ /* 0x000fe200078e02ff */
[----:B------:R-:W2:Y:S01]  /*0850*/  LDC R5, c[0x0][0x144] ;  /* 0x00005100ff057b82 */ /* 0x000ea20000000800 */
[----:B------:R-:W3:Y:S02]  /*0860*/  F2I.U32.TRUNC.NTZ R0, R0 ;  /* 0x0000000000007305 */ /* 0x000ee4000020f000 */
[----:B------:R-:W-:-:S04]  /*0870*/  IMAD R9, R9, R21, R8 ;  /* 0x0000001509097224 */ /* 0x000fc800078e0208 */
[----:B------:R-:W-:Y:S01]  /*0880*/  IMAD.IADD R7, R7, 0x1, R9 ;  /* 0x0000000107077824 */ /* 0x000fe200078e0209 */
[----:B------:R-:W4:Y:S01]  /*0890*/  LDC R12, c[0x0][0x608] ;  /* 0x00018200ff0c7b82 */ /* 0x000f220000000800 */
[----:B------:R-:W-:-:S03]  /*08a0*/  IMAD.MOV.U32 R9, RZ, RZ, -0x1 ;  /* 0xffffffffff097424 */ /* 0x000fc600078e00ff */
[-CC-:B0-----:R-:W-:Y:S02]  /*08b0*/  SHF.R.U64 R20, R6, R10.reuse, R7.reuse ;  /* 0x0000000a06147219 */ /* 0x181fe40000001207 */
[----:B------:R-:W-:Y:S02]  /*08c0*/  I2FP.F32.U32 R6, R3 ;  /* 0x0000000300067245 */ /* 0x000fe40000201000 */
[----:B------:R-:W0:Y:S01]  /*08d0*/  LDC R26, c[0x0][0x658] ;  /* 0x00019600ff1a7b82 */ /* 0x000e220000000800 */
[----:B-1----:R-:W-:Y:S01]  /*08e0*/  ISETP.NE.U32.AND P0, PT, R28, RZ, PT ;  /* 0x000000ff1c00720c */ /* 0x002fe20003f05070 */
[----:B---3--:R-:W-:Y:S01]  /*08f0*/  IMAD.MOV R8, RZ, RZ, -R0 ;  /* 0x000000ffff087224 */ /* 0x008fe200078e0a00 */
[----:B------:R-:W-:Y:S01]  /*0900*/  SHF.R.U32.HI R7, RZ, R10, R7 ;  /* 0x0000000aff077219 */ /* 0x000fe20000011607 */
[----:B------:R-:W-:Y:S01]  /*0910*/  FMUL R6, R6, UR4 ;  /* 0x0000000406067c20 */ /* 0x000fe20008400000 */
[----:B------:R-:W-:-:S03]  /*0920*/  ISETP.NE.AND.EX P0, PT, R29, RZ, PT, P0 ;  /* 0x000000ff1d00720c */ /* 0x000fc60003f05300 */
[----:B------:R-:W1:Y:S01]  /*0930*/  LDC R14, c[0x0][0x148] ;  /* 0x00005200ff0e7b82 */ /* 0x000e620000000800 */
[----:B--2---:R-:W-:-:S07]  /*0940*/  IMAD R0, R5, R8, R4 ;  /* 0x0000000805007224 */ /* 0x004fce00078e0204 */
[----:B------:R-:W2:Y:S01]  /*0950*/  LDC R24, c[0x0][0x600] ;  /* 0x00018000ff187b82 */ /* 0x000ea20000000800 */
[-CC-:B----4-:R-:W-:Y:S02]  /*0960*/  SHF.R.U64 R30, R20, R12.reuse, R7.reuse ;  /* 0x0000000c141e7219 */ /* 0x190fe40000001207 */
[----:B------:R-:W-:Y:S01]  /*0970*/  SHF.R.U32.HI R5, RZ, R12, R7 ;  /* 0x0000000cff057219 */ /* 0x000fe20000011607 */
[----:B------:R-:W-:Y:S01]  /*0980*/  IMAD.MOV.U32 R7, RZ, RZ, 0x1 ;  /* 0x00000001ff077424 */ /* 0x000fe200078e00ff */
[----:B------:R3:W4:Y:S03]  /*0990*/  F2I.U32.TRUNC.NTZ R12, R6 ;  /* 0x00000006000c7305 */ /* 0x000726000020f000 */
[----:B------:R-:W1:Y:S01]  /*09a0*/  LDC R15, c[0x0][0x648] ;  /* 0x00019200ff0f7b82 */ /* 0x000e620000000800 */
[-C--:B0-----:R-:W-:Y:S02]  /*09b0*/  SHF.L.U32 R4, R9, R26.reuse, RZ ;  /* 0x0000001a09047219 */ /* 0x081fe400000006ff */
[----:B------:R-:W-:-:S02]  /*09c0*/  SHF.R.U64 R32, R30, R26, R5 ;  /* 0x0000001a1e207219 */ /* 0x000fc40000001205 */
[----:B------:R-:W-:Y:S02]  /*09d0*/  LOP3.LUT R11, RZ, R4, RZ, 0x33, !PT ;  /* 0x00000004ff0b7212 */ /* 0x000fe400078e33ff */
[-C--:B------:R-:W-:Y:S01]  /*09e0*/  SHF.R.U32.HI R5, RZ, R26.reuse, R5 ;  /* 0x0000001aff057219 */ /* 0x080fe20000011605 */
[----:B------:R-:W0:Y:S01]  /*09f0*/  LDC R21, c[0x0][0x638] ;  /* 0x00018e00ff157b82 */ /* 0x000e220000000800 */
[----:B------:R-:W-:Y:S01]  /*0a00*/  SHF.L.U32 R10, R7, R26, RZ ;  /* 0x0000001a070a7219 */ /* 0x000fe200000006ff */
[----:B------:R-:W-:-:S06]  /*0a10*/  IMAD.MOV.U32 R4, RZ, RZ, R32 ;  /* 0x000000ffff047224 */ /* 0x000fcc00078e0020 */
[----:B------:R-:W0:Y:S01]  /*0a20*/  LDC R152, c[0x0][0x610] ;  /* 0x00018400ff987b82 */ /* 0x000e220000000800 */
[----:B---34-:R-:W-:Y:S05]  /*0a30*/  @!P0 BRA `(.L_x_6) ;  /* 0x0000000000288947 */ /* 0x018fea0003800000 */
[----:B------:R-:W3:Y:S02]  /*0a40*/  LDC R9, c[0x0][0x64c] ;  /* 0x00019300ff097b82 */ /* 0x000ee40000000800 */
[----:B---3--:R-:W-:-:S04]  /*0a50*/  IADD3 R9, P0, R32, R9, RZ ;  /* 0x0000000920097210 */ /* 0x008fc80007f1e0ff */
[----:B------:R-:W-:-:S05]  /*0a60*/  IADD3.X R13, RZ, R5, RZ, P0, !PT ;  /* 0x00000005ff0d7210 */ /* 0x000fca00007fe4ff */
[----:B------:R-:W-:-:S04]  /*0a70*/  IMAD.WIDE.U32 R4, R13, R28, RZ ;  /* 0x0000001c0d047225 */ /* 0x000fc800078e00ff */
[----:B------:R-:W-:-:S04]  /*0a80*/  IMAD.WIDE.U32 R6, P0, R9, R29, R4 ;  /* 0x0000001d09067225 */ /* 0x000fc80007800004 */
[----:B------:R-:W-:-:S04]  /*0a90*/  IMAD.WIDE.U32 R4, R9, R28, RZ ;  /* 0x0000001c09047225 */ /* 0x000fc800078e00ff */
[----:B------:R-:W-:Y:S01]  /*0aa0*/  IMAD.X R9, RZ, RZ, RZ, P0 ;  /* 0x000000ffff097224 */ /* 0x000fe200000e06ff */
[----:B------:R-:W-:Y:S01]  /*0ab0*/  IADD3 RZ, P0, R5, R6, RZ ;  /* 0x0000000605ff7210 */ /* 0x000fe20007f1e0ff */
[----:B------:R-:W-:-:S04]  /*0ac0*/  IMAD.MOV.U32 R8, RZ, RZ, R7 ;  /* 0x000000ffff087224 */ /* 0x000fc800078e0007 */
[----:B------:R-:W-:-:S08]  /*0ad0*/  IMAD.WIDE.U32.X R4, R13, R29, R8, P0 ;  /* 0x0000001d0d047225 */ /* 0x000fd000000e0408 */
.L_x_6:
[----:B-1----:R-:W-:Y:S01]  /*0ae0*/  SHF.R.U64 R4, R4, R15, R5 ;  /* 0x0000000f04047219 */ /* 0x002fe20000001205 */
[----:B--2---:R-:W-:Y:S01]  /*0af0*/  VIADD R5, R24, 0xffffffff ;  /* 0xffffffff18057836 */ /* 0x004fe20000000000 */
[----:B------:R-:W-:Y:S01]  /*0b00*/  LOP3.LUT R11, R30, R11, RZ, 0xc0, !PT ;  /* 0x0000000b1e0b7212 */ /* 0x000fe200078ec0ff */
[----:B------:R-:W-:Y:S02]  /*0b10*/  IMAD.MOV R12, RZ, RZ, -R12 ;  /* 0x000000ffff0c7224 */ /* 0x000fe400078e0a0c */
[----:B------:R-:W-:Y:S01]  /*0b20*/  IMAD.MOV R6, RZ, RZ, -R4 ;  /* 0x000000ffff067224 */ /* 0x000fe200078e0a04 */
[----:B------:R-:W-:Y:S01]  /*0b30*/  LOP3.LUT R5, R20, R5, RZ, 0xc0, !PT ;  /* 0x0000000514057212 */ /* 0x000fe200078ec0ff */
[----:B------:R-:W-:Y:S02]  /*0b40*/  @P3 IMAD R0, R14, R12, R3 ;  /* 0x0000000c0e003224 */ /* 0x000fe400078e0203 */
[----:B------:R-:W-:Y:S02]  /*0b50*/  IMAD R11, R10, R4, R11 ;  /* 0x000000040a0b7224 */ /* 0x000fe400078e020b */
[----:B0-----:R-:W-:-:S02]  /*0b60*/  IMAD R3, R6, R21, R32 ;  /* 0x0000001506037224 */ /* 0x001fc400078e0220 */
[----:B------:R-:W-:Y:S02]  /*0b70*/  IMAD R152, R11, R152, R0 ;  /* 0x000000980b987224 */ /* 0x000fe400078e0200 */
[----:B------:R-:W-:Y:S02]  /*0b80*/  IMAD R3, R3, R24, R5 ;  /* 0x0000001803037224 */ /* 0x000fe400078e0205 */
[----:B------:R-:W-:-:S03]  /*0b90*/  IMAD.MOV.U32 R0, RZ, RZ, 0x1 ;  /* 0x00000001ff007424 */ /* 0x000fc600078e00ff */
[----:B------:R-:W-:Y:S02]  /*0ba0*/  SEL R153, R3, R152, !P3 ;  /* 0x0000009803997207 */ /* 0x000fe40005800000 */
[----:B------:R-:W-:-:S07]  /*0bb0*/  SEL R152, R152, R3, !P3 ;  /* 0x0000000398987207 */ /* 0x000fce0005800000 */
.L_x_4:
[----:B------:R-:W-:-:S08]  /*0bc0*/  NOP ;  /* 0x0000000000007918 */ /* 0x000fd00000000000 */
[----:B------:R-:W0:Y:S02]  /*0bd0*/  USETMAXREG.TRY_ALLOC.CTAPOOL UP0, 0xe8 ;  /* 0x000000e8000079c8 */ /* 0x000e240008000600 */
[----:B0-----:R-:W-:-:S13]  /*0be0*/  PLOP3.LUT P0, PT, PT, PT, UP0, 0x80, 0x0 ;  /* 0x000000000000781c */ /* 0x001fda0003f0f008 */
[----:B------:R-:W-:Y:S05]  /*0bf0*/  @!P0 BRA `(.L_x_4) ;  /* 0xfffffffc00f08947 */ /* 0x000fea000383ffff */
[----:B------:R-:W-:Y:S01]  /*0c00*/  ULDC.64 UR4, c[0x0][0x598] ;  /* 0x0001660000047ab9 */ /* 0x000fe20000000a00 */
[----:B------:R-:W-:Y:S01]  /*0c10*/  ULDC.64 UR36, c[0x0][0x208] ;  /* 0x0000820000247ab9 */ /* 0x000fe20000000a00 */
[----:B------:R-:W-:-:S04]  /*0c20*/  ISETP.NE.U32.AND P0, PT, RZ, UR4, PT ;  /* 0x00000004ff007c0c */ /* 0x000fc8000bf05070 */
[----:B------:R-:W-:-:S13]  /*0c30*/  ISETP.NE.AND.EX P0, PT, RZ, UR5, PT, P0 ;  /* 0x00000005ff007c0c */ /* 0x000fda000bf05300 */
[----:B------:R-:W-:Y:S05]  /*0c40*/  @!P0 BRA `(.L_x_7) ;  /* 0x00000000001c8947 */ /* 0x000fea0003800000 */
[----:B------:R-:W0:Y:S02]  /*0c50*/  LDC.64 R4, c[0x0][0x598] ;  /* 0x00016600ff047b82 */ /* 0x000e240000000a00 */
[----:B0-----:R-:W2:Y:S02]  /*0c60*/  LDG.E.64 R4, desc[UR36][R4.64] ;  /* 0x0000002404047981 */ /* 0x001ea4000c1e1b00 */
[----:B--2---:R-:W-:-:S04]  /*0c70*/  ISETP.NE.U32.AND P0, PT, R4, RZ, PT ;  /* 0x000000ff0400720c */ /* 0x004fc80003f05070 */
[----:B------:R-:W-:-:S13]  /*0c80*/  ISETP.NE.AND.EX P0, PT, R5, RZ, PT, P0 ;  /* 0x000000ff0500720c */ /* 0x000fda0003f05300 */
[----:B------:R-:W-:Y:S05]  /*0c90*/  @!P0 BRA `(.L_x_7) ;  /* 0x0000000000088947 */ /* 0x000fea0003800000 */
[----:B------:R0:W5:Y:S01]  /*0ca0*/  LD.E R154, desc[UR36][R4.64] ;  /* 0x00000024049a7980 */ /* 0x000162000c101900 */
[----:B------:R-:W-:Y:S05]  /*0cb0*/  BRA `(.L_x_8) ;  /* 0x0000000000247947 */ /* 0x000fea0003800000 */
.L_x_7:
[----:B------:R-:W-:Y:S02]  /*0cc0*/  ULDC.64 UR4, c[0x0][0x588] ;  /* 0x0001620000047ab9 */ /* 0x000fe40000000a00 */
[----:B------:R-:W-:-:S04]  /*0cd0*/  ISETP.NE.U32.AND P0, PT, RZ, UR4, PT ;  /* 0x00000004ff007c0c */ /* 0x000fc8000bf05070 */
[----:B------:R-:W-:-:S13]  /*0ce0*/  ISETP.NE.AND.EX P0, PT, RZ, UR5, PT, P0 ;  /* 0x00000005ff007c0c */ /* 0x000fda000bf05300 */
[----:B------:R-:W-:Y:S05]  /*0cf0*/  @!P0 BRA `(.L_x_9) ;  /* 0x00000000000c8947 */ /* 0x000fea0003800000 */
[----:B------:R-:W0:Y:S02]  /*0d00*/  LDC.64 R154, c[0x0][0x588] ;  /* 0x00016200ff9a7b82 */ /* 0x000e240000000a00 */
[----:B0-----:R1:W5:Y:S01]  /*0d10*/  LDG.E R154, desc[UR36][R154.64] ;  /* 0x000000249a9a7981 */ /* 0x001362000c1e1900 */
[----:B------:R-:W-:Y:S05]  /*0d20*/  BRA `(.L_x_8) ;  /* 0x0000000000087947 */ /* 0x000fea0003800000 */
.L_x_9:
[----:B------:R-:W-:Y:S02]  /*0d30*/  ULDC UR4, c[0x0][0x580] ;  /* 0x0001600000047ab9 */ /* 0x000fe40000000800 */
[----:B------:R-:W-:-:S07]  /*0d40*/  IMAD.U32 R154, RZ, RZ, UR4 ;  /* 0x00000004ff9a7e24 */ /* 0x000fce000f8e00ff */
.L_x_8:
[----:B------:R-:W-:Y:S02]  /*0d50*/  ULDC.64 UR4, c[0x0][0x5a0] ;  /* 0x0001680000047ab9 */ /* 0x000fe40000000a00 */
[----:B------:R-:W-:-:S04]  /*0d60*/  ISETP.NE.U32.AND P0, PT, RZ, UR4, PT ;  /* 0x00000004ff007c0c */ /* 0x000fc8000bf05070 */
[----:B------:R-:W-:-:S13]  /*0d70*/  ISETP.NE.AND.EX P0, PT, RZ, UR5, PT, P0 ;  /* 0x00000005ff007c0c */ /* 0x000fda000bf05300 */
[----:B------:R-:W-:Y:S05]  /*0d80*/  @!P0 BRA `(.L_x_10) ;  /* 0x00000000001c8947 */ /* 0x000fea0003800000 */
[----:B0-----:R-:W0:Y:S02]  /*0d90*/  LDC.64 R4, c[0x0][0x5a0] ;  /* 0x00016800ff047b82 */ /* 0x001e240000000a00 */
[----:B0-----:R-:W2:Y:S02]  /*0da0*/  LDG.E.64 R4, desc[UR36][R4.64] ;  /* 0x0000002404047981 */ /* 0x001ea4000c1e1b00 */
[----:B--2---:R-:W-:-:S04]  /*0db0*/  ISETP.NE.U32.AND P0, PT, R4, RZ, PT ;  /* 0x000000ff0400720c */ /* 0x004fc80003f05070 */
[----:B------:R-:W-:-:S13]  /*0dc0*/  ISETP.NE.AND.EX P0, PT, R5, RZ, PT, P0 ;  /* 0x000000ff0500720c */ /* 0x000fda0003f05300 */
[----:B------:R-:W-:Y:S05]  /*0dd0*/  @!P0 BRA `(.L_x_10) ;  /* 0x0000000000088947 */ /* 0x000fea0003800000 */
[----:B-1----:R0:W5:Y:S01]  /*0de0*/  LD.E R155, desc[UR36][R4.64] ;  /* 0x00000024049b7980 */ /* 0x002162000c101900 */
[----:B------:R-:W-:Y:S05]  /*0df0*/  BRA `(.L_x_11) ;  /* 0x0000000000247947 */ /* 0x000fea0003800000 */
.L_x_10:
[----:B------:R-:W-:Y:S02]  /*0e00*/  ULDC.64 UR4, c[0x0][0x590] ;  /* 0x0001640000047ab9 */ /* 0x000fe40000000a00 */
[----:B------:R-:W-:-:S04]  /*0e10*/  ISETP.NE.U32.AND P0, PT, RZ, UR4, PT ;  /* 0x00000004ff007c0c */ /* 0x000fc8000bf05070 */
[----:B------:R-:W-:-:S13]  /*0e20*/  ISETP.NE.AND.EX P0, PT, RZ, UR5, PT, P0 ;  /* 0x00000005ff007c0c */ /* 0x000fda000bf05300 */
[----:B------:R-:W-:Y:S05]  /*0e30*/  @!P0 BRA `(.L_x_12) ;  /* 0x00000000000c8947 */ /* 0x000fea0003800000 */
[----:B0-----:R-:W1:Y:S02]  /*0e40*/  LDC.64 R4, c[0x0][0x590] ;  /* 0x00016400ff047b82 */ /* 0x001e640000000a00 */
[----:B-1----:R1:W5:Y:S01]  /*0e50*/  LDG.E R155, desc[UR36][R4.64] ;  /* 0x00000024049b7981 */ /* 0x002362000c1e1900 */
[----:B------:R-:W-:Y:S05]  /*0e60*/  BRA `(.L_x_11) ;  /* 0x0000000000087947 */ /* 0x000fea0003800000 */
.L_x_12:
[----:B------:R-:W-:Y:S02]  /*0e70*/  ULDC UR4, c[0x0][0x584] ;  /* 0x0001610000047ab9 */ /* 0x000fe40000000800 */
[----:B-1----:R-:W-:-:S07]  /*0e80*/  MOV R155, UR4 ;  /* 0x00000004009b7c02 */ /* 0x002fce0008000f00 */
.L_x_11:
[----:B------:R-:W-:-:S13]  /*0e90*/  LOP3.LUT P0, RZ, R0, 0xff, RZ, 0xc0, !PT ;  /* 0x000000ff00ff7812 */ /* 0x000fda000780c0ff */
[----:B------:R-:W-:Y:S05]  /*0ea0*/  @!P0 EXIT ;  /* 0x000000000000894d */ /* 0x000fea0003800000 */
[----:B------:R-:W-:Y:S01]  /*0eb0*/  ULDC UR4, c[0x0][0x28c] ;  /* 0x0000a30000047ab9 */ /* 0x000fe20000000800 */
[----:B------:R-:W-:Y:S01]  /*0ec0*/  LOP3.LUT R164, R19, 0x1, RZ, 0xfc, !PT ;  /* 0x0000000113a47812 */ /* 0x000fe200078efcff */
[----:B------:R-:W-:Y:S01]  /*0ed0*/  UIADD3 UR4, UR4, 0x3f, URZ ;  /* 0x0000003f04047890 */ /* 0x000fe2000fffe03f */
[----:B------:R-:W-:Y:S01]  /*0ee0*/  UMOV UR38, URZ ;  /* 0x0000003f00267c82 */ /* 0x000fe20008000000 */
[----:B------:R-:W-:Y:S02]  /*0ef0*/  UMOV UR39, URZ ;  /* 0x0000003f00277c82 */ /* 0x000fe40008000000 */
[----:B------:R-:W-:-:S04]  /*0f00*/  USHF.R.S32.HI UR5, URZ, 0x1f, UR4 ;  /* 0x0000001f3f057899 */ /* 0x000fc80008011404 */
[----:B------:R-:W-:-:S04]  /*0f10*/  ULEA.HI UR5, UR5, UR4, URZ, 0x6 ;  /* 0x0000000405057291 */ /* 0x000fc8000f8f303f */
[----:B------:R-:W-:-:S12]  /*0f20*/  USHF.R.S32.HI UR40, URZ, 0x6, UR5 ;  /* 0x000000063f287899 */ /* 0x000fd80008011405 */
.L_x_284:
[----:B------:R-:W-:Y:S01]  /*0f30*/  LOP3.LUT R0, R18, 0x80, RZ, 0xc0, !PT ;  /* 0x0000008012007812 */ /* 0x000fe200078ec0ff */
[----:B--2---:R-:W2:Y:S01]  /*0f40*/  S2UR UR7, SR_CgaCtaId ;  /* 0x00000000000779c3 */ /* 0x004ea20000008800 */
[----:B------:R-:W-:Y:S02]  /*0f50*/  UMOV UR6, 0x400 ;  /* 0x0000040000067882 */ /* 0x000fe40000000000 */
[----:B------:R-:W-:-:S06]  /*0f60*/  SHF.R.U32.HI R0, RZ, 0x7, R0 ;  /* 0x00000007ff007819 */ /* 0x000fcc0000011600 */
[----:B---3--:R-:W3:Y:S01]  /*0f70*/  SHFL.IDX PT, R0, R0, RZ, 0x1f ;  /* 0x00001fff00007589 */ /* 0x008ee200000e0000 */
[----:B--2---:R-:W-:Y:S01]  /*0f80*/  ULEA UR42, UR7, UR6, 0x18 ;  /* 0x00000006072a7291 */ /* 0x004fe2000f8ec03f */
[----:B---3--:R-:W-:-:S13]  /*0f90*/  R2UR UR4, R0 ;  /* 0x00000000000472ca */ /* 0x008fda00000e0000 */
[----:B------:R-:W-:-:S04]  /*0fa0*/  ULEA.HI UR5, UR4, UR4, URZ, 0x1 ;  /* 0x0000000404057291 */ /* 0x000fc8000f8f083f */
[----:B------:R-:W-:-:S04]  /*0fb0*/  ULOP3.LUT UR5, UR5, 0x7fffe, URZ, 0xc0, !UPT ;  /* 0x0007fffe05057892 */ /* 0x000fc8000f8ec03f */
[----:B------:R-:W-:-:S03]  /*0fc0*/  UIADD3 UR5, UR4, -UR5, URZ ;  /* 0x8000000504057290 */ /* 0x000fc6000fffe03f */
[----:B------:R-:W-:Y:S01]  /*0fd0*/  ULDC UR4, c[0x0][0x28c] ;  /* 0x0000a30000047ab9 */ /* 0x000fe20000000800 */
[----:B------:R-:W-:Y:S01]  /*0fe0*/  ULEA UR5, UR5, UR42, 0xd ;  /* 0x0000002a05057291 */ /* 0x000fe2000f8e683f */
[----:B------:R-:W-:-:S03]  /*0ff0*/  ISETP.LT.AND P0, PT, RZ, UR4, PT ;  /* 0x00000004ff007c0c */ /* 0x000fc6000bf01270 */
[----:B------:R-:W-:-:S04]  /*1000*/  UIADD3 UR5, UR5, 0x100, URZ ;  /* 0x0000010005057890 */ /* 0x000fc8000fffe03f */
[----:B------:R-:W-:-:S04]  /*1010*/  USHF.R.U32.HI UR5, URZ, 0x4, UR5 ;  /* 0x000000043f057899 */ /* 0x000fc80008011605 */
[----:B------:R-:W-:Y:S02]  /*1020*/  ULOP3.LUT UR41, UR5, 0x3fff, URZ, 0xc0, !UPT ;  /* 0x00003fff05297892 */ /* 0x000fe4000f8ec03f */
[----:B-1--45:R-:W-:Y:S10]  /*1030*/  @P0 BRA `(.L_x_13) ;  /* 0x0000000000400947 */ /* 0x032ff40003800000 */
[----:B------:R-:W-:Y:S01]  /*1040*/  MOV R0, 0x0 ;  /* 0x0000000000007802 */ /* 0x000fe20000000f00 */
[----:B------:R-:W-:Y:S01]  /*1050*/  ULDC.64 UR4, c[0x4][0x68] ;  /* 0x01001a0000047ab9 */ /* 0x000fe20000000a00 */
[----:B------:R-:W-:Y:S01]  /*1060*/  ULDC.64 UR6, c[0x4][0x8] ;  /* 0x0100020000067ab9 */ /* 0x000fe20000000a00 */
[----:B01----:R-:W-:Y:S01]  /*1070*/  IMAD.U32 R4, RZ, RZ, UR4 ;  /* 0x00000004ff047e24 */ /* 0x003fe2000f8e00ff */
[----:B------:R0:W1:Y:S01]  /*1080*/  LDC.64 R14, c[0x4][R0] ;  /* 0x01000000000e7b82 */ /* 0x0000620000000a00 */
[----:B------:R-:W-:Y:S01]  /*1090*/  IMAD.U32 R5, RZ, RZ, UR5 ;  /* 0x00000005ff057e24 */ /* 0x000fe2000f8e00ff */
[----:B------:R-:W-:Y:S01]  /*10a0*/  ULDC.64 UR4, c[0x4][0x70] ;  /* 0x01001c0000047ab9 */ /* 0x000fe20000000a00 */
[----:B------:R-:W-:Y:S01]  /*10b0*/  IMAD.U32 R10, RZ, RZ, UR6 ;  /* 0x00000006ff0a7e24 */ /* 0x000fe2000f8e00ff */
[----:B------:R-:W-:Y:S01]  /*10c0*/  MOV R12, 0x1 ;  /* 0x00000001000c7802 */ /* 0x000fe20000000f00 */
[----:B------:R-:W-:Y:S02]  /*10d0*/  IMAD.U32 R6, RZ, RZ, UR4 ;  /* 0x00000004ff067e24 */ /* 0x000fe4000f8e00ff */
[----:B------:R-:W-:-:S02]  /*10e0*/  IMAD.U32 R7, RZ, RZ, UR5 ;  /* 0x00000005ff077e24 */ /* 0x000fc4000f8e00ff */
[----:B------:R-:W-:Y:S02]  /*10f0*/  IMAD.U32 R11, RZ, RZ, UR7 ;  /* 0x00000007ff0b7e24 */ /* 0x000fe4000f8e00ff */
[----:B------:R-:W-:Y:S02]  /*1100*/  IMAD.MOV.U32 R8, RZ, RZ, 0x1e1 ;  /* 0x000001e1ff087424 */ /* 0x000fe400078e00ff */
[----:B0-----:R-:W-:-:S07]  /*1110*/  IMAD.MOV.U32 R13, RZ, RZ, RZ ;  /* 0x000000ffff0d7224 */ /* 0x001fce00078e00ff */
[----:B------:R-:W-:-:S07]  /*1120*/  LEPC R20, `(.L_x_13) ;  /* 0x000000001014794e */ /* 0x000fce0000000000 */
[----:B-1---5:R-:W-:Y:S05]  /*1130*/  CALL.ABS.NOINC R14 ;  /* 0x000000000e007343 */ /* 0x022fea0003c00000 */
.L_x_13:
[----:B------:R-:W-:-:S13]  /*1140*/  ISETP.NE.AND P0, PT, R164, 0x3, PT ;  /* 0x00000003a400780c */ /* 0x000fda0003f05270 */
[----:B------:R-:W-:Y:S05]  /*1150*/  @!P0 BRA `(.L_x_14) ;  /* 0x0000000000048947 */ /* 0x000fea0003800000 */
[----:B------:R-:W-:Y:S01]  /*1160*/  BPT.TRAP 0x1 ;  /* 0x000000040000795c */ /* 0x000fe20000300000 */
.L_x_14:
[----:B------:R-:W-:Y:S02]  /*1170*/  IMAD.U32 R3, RZ, RZ, UR39 ;  /* 0x00000027ff037e24 */ /* 0x000fe4000f8e00ff */
[----:B------:R-:W-:-:S03]  /*1180*/  IMAD.U32 R0, RZ, RZ, UR38 ;  /* 0x00000026ff007e24 */ /* 0x000fc6000f8e00ff */
[----:B------:R-:W-:Y:S02]  /*1190*/  LEA R3, R3, UR42, 0x3 ;  /* 0x0000002a03037c11 */ /* 0x000fe4000f8e18ff */
[----:B------:R-:W-:-:S04]  /*11a0*/  SHF.L.U32 R0, R0, 0x1f, RZ ;  /* 0x0000001f00007819 */ /* 0x000fc800000006ff */
[----:B------:R2:W3:Y:S01]  /*11b0*/  SYNCS.PHASECHK.TRANS64.TRYWAIT P1, [R3+URZ], R0 ;  /* 0x00000000030075a7 */ /* 0x0004e2000802017f */
[----:B------:R-:W-:Y:S05]  /*11c0*/  @!P0 BRA `(.L_x_15) ;  /* 0x0000000000048947 */ /* 0x000fea0003800000 */
[----:B------:R-:W-:Y:S01]  /*11d0*/  BPT.TRAP 0x1 ;  /* 0x000000040000795c */ /* 0x000fe20000300000 */
.L_x_15:
[----:B---3--:R-:W-:Y:S05]  /*11e0*/  @P1 BRA `(.L_x_16) ;  /* 0x0000000000081947 */ /* 0x008fea0003800000 */
[----:B------:R-:W3:Y:S02]  /*11f0*/  SYNCS.PHASECHK.TRANS64.TRYWAIT P1, [R3+URZ], R0 ;  /* 0x00000000030075a7 */ /* 0x000ee4000802017f */
[----:B---3--:R-:W-:Y:S05]  /*1200*/  @!P1 BRA `(.L_x_17) ;  /* 0x000000b000009947 */ /* 0x008fea0003800000 */
.L_x_16:
[----:B------:R-:W-:-:S04]  /*1210*/  UISETP.LT.AND UP0, UPT, UR40, 0x1, UPT ;  /* 0x000000012800788c */ /* 0x000fc8000bf01270 */
[----:B------:R-:W-:-:S04]  /*1220*/  USEL UR4, UR40, 0x1, UP0 ;  /* 0x0000000128047887 */ /* 0x000fc80008000000 */
[----:B------:R-:W-:-:S06]  /*1230*/  UIADD3 UR4, UR40, -UR4, URZ ;  /* 0x8000000428047290 */ /* 0x000fcc000fffe03f */
[----:B--23--:R-:W-:Y:S01]  /*1240*/  IMAD.U32 R0, RZ, RZ, UR4 ;  /* 0x00000004ff007e24 */ /* 0x00cfe2000f8e00ff */
[----:B------:R-:W-:Y:S05]  /*1250*/  WARPSYNC.ALL ;  /* 0x0000000000007948 */ /* 0x000fea0003800000 */
[----:B------:R-:W-:Y:S01]  /*1260*/  ISETP.GE.AND P1, PT, R0, 0x1, PT ;  /* 0x000000010000780c */ /* 0x000fe20003f26270 */
[----:B------:R-:W-:Y:S01]  /*1270*/  UIADD3 UR4, UR42, 0x20100, URZ ;  /* 0x000201002a047890 */ /* 0x000fe2000fffe03f */
[----:B------:R-:W-:Y:S01]  /*1280*/  WARPGROUP.ARRIVE ;  /* 0x00000000000079c5 */ /* 0x000fe20000000000 */
[----:B------:R-:W-:Y:S01]  /*1290*/  UMOV UR9, 0x40000040 ;  /* 0x4000004000097882 */ /* 0x000fe20000000000 */
[----:B------:R-:W-:Y:S01]  /*12a0*/  UMOV UR11, 0x40000040 ;  /* 0x40000040000b7882 */ /* 0x000fe20000000000 */
[----:B------:R-:W-:-:S04]  /*12b0*/  USHF.R.U32.HI UR4, URZ, 0x4, UR4 ;  /* 0x000000043f047899 */ /* 0x000fc80008011604 */
[----:B------:R-:W-:Y:S02]  /*12c0*/  ULOP3.LUT UR5, UR4, 0x3fff, URZ, 0xc0, !UPT ;  /* 0x00003fff04057892 */ /* 0x000fe4000f8ec03f */
[----:B------:R-:W-:Y:S02]  /*12d0*/  ULOP3.LUT UR4, UR41, 0x10000, URZ, 0xfc, !UPT ;  /* 0x0001000029047892 */ /* 0x000fe4000f8efc3f */
[----:B------:R-:W-:Y:S02]  /*12e0*/  ULOP3.LUT UR5, UR5, 0x10000, URZ, 0xfc, !UPT ;  /* 0x0001000005057892 */ /* 0x000fe4000f8efc3f */
[----:B------:R-:W-:Y:S02]  /*12f0*/  ULEA UR6, UR39, UR4, 0xb ;  /* 0x0000000427067291 */ /* 0x000fe4000f8e583f */
[----:B------:R-:W-:-:S05]  /*1300*/  ULEA UR7, UR39, UR5, 0xa ;  /* 0x0000000527077291 */ /* 0x000fca000f8e503f */
[----:B------:R-:W-:Y:S02]  /*1310*/  UMOV UR8, UR6 ;  /* 0x0000000600087c82 */ /* 0x000fe40008000000 */
[----:B------:R-:W-:Y:S02]  /*1320*/  UMOV UR10, UR7 ;  /* 0x00000007000a7c82 */ /* 0x000fe40008000000 */
[----:B------:R-:W-:Y:S01]  /*1330*/  HGMMA.64x128x16.F32 R88, gdesc[UR8], RZ, !UPT, gsb0 ;  /* 0x01e00000085879f0 */ /* 0x000fe2000c0008ff */
[----:B------:R-:W-:Y:S01]  /*1340*/  UIADD3 UR8, UR6, 0x400, URZ ;  /* 0x0000040006087890 */ /* 0x000fe2000fffe03f */
[----:B------:R-:W-:Y:S01]  /*1350*/  UMOV UR9, 0x40000040 ;  /* 0x4000004000097882 */ /* 0x000fe20000000000 */
[----:B------:R-:W-:Y:S02]  /*1360*/  WARPGROUP.DEPBAR.LE gsb0, 0x0 ;  /* 0x00008000000079c5 */ /* 0x000fe40000010000 */
[----:B------:R-:W-:-:S07]  /*1370*/  WARPGROUP.ARRIVE ;  /* 0x00000000000079c5 */ /* 0x000fce0000000000 */
[----:B------:R-:W-:Y:S01]  /*1380*/  HGMMA.64x128x16.F32 R24, gdesc[UR8], RZ, !UPT, gsb0 ;  /* 0x01e00000081879f0 */ /* 0x000fe2000c0008ff */
[----:B------:R-:W-:Y:S02]  /*1390*/  UIADD3 UR8, UR6, 0x2, URZ ;  /* 0x0000000206087890 */ /* 0x000fe4000fffe03f */
[----:B------:R-:W-:Y:S01]  /*13a0*/  UIADD3 UR10, UR7, 0x2, URZ ;  /* 0x00000002070a7890 */ /* 0x000fe2000fffe03f */
[----:B------:R-:W-:Y:S01]  /*13b0*/  UMOV UR9, 0x40000040 ;  /* 0x4000004000097882 */ /* 0x000fe20000000000 */
[----:B------:R-:W-:Y:S01]  /*13c0*/  UMOV UR11, 0x40000040 ;  /* 0x40000040000b7882 */ /* 0x000fe20000000000 */
[----:B------:R-:W-:Y:S02]  /*13d0*/  WARPGROUP.DEPBAR.LE gsb0, 0x0 ;  /* 0x00008000000079c5 */ /* 0x000fe40000010000 */
[----:B------:R-:W-:-:S06]  /*13e0*/  WARPGROUP.ARRIVE ;  /* 0x00000000000079c5 */ /* 0x000fcc0000000000 */
[----:B------:R-:W-:Y:S01]  /*13f0*/  HGMMA.64x128x16.F32 R88, gdesc[UR8], R88, gsb0 ;  /* 0x01e00000085879f0 */ /* 0x000fe20008000858 */
[----:B------:R-:W-:Y:S01]  /*1400*/  UIADD3 UR8, UR6, 0x402, URZ ;  /* 0x0000040206087890 */ /* 0x000fe2000fffe03f */
[----:B------:R-:W-:Y:S01]  /*1410*/  UMOV UR9, 0x40000040 ;  /* 0x4000004000097882 */ /* 0x000fe20000000000 */
[----:B------:R-:W-:Y:S02]  /*1420*/  WARPGROUP.DEPBAR.LE gsb0, 0x0 ;  /* 0x00008000000079c5 */ /* 0x000fe40000010000 */
[----:B------:R-:W-:-:S07]  /*1430*/  WARPGROUP.ARRIVE ;  /* 0x00000000000079c5 */ /* 0x000fce0000000000 */
[----:B------:R-:W-:Y:S01]  /*1440*/  HGMMA.64x128x16.F32 R24, gdesc[UR8], R24, gsb0 ;  /* 0x01e00000081879f0 */ /* 0x000fe20008000818 */
        /* <DEDUP_REMOVED lines=23> */
[----:B------:R-:W-:Y:S03]  /*15c0*/  HGMMA.64x128x16.F32 R24, gdesc[UR8], R24, gsb0 ;  /* 0x01e00000081879f0 */ /* 0x000fe60008000818 */
[----:B------:R-:W-:Y:S02]  /*15d0*/  WARPGROUP.DEPBAR.LE gsb0, 0x0 ;  /* 0x00008000000079c5 */ /* 0x000fe40000010000 */
[----:B------:R-:W-:Y:S05]  /*15e0*/  @!P1 BRA `(.L_x_18) ;  /* 0x0000000400689947 */ /* 0x000fea0003800000 */
[----:B------:R-:W-:-:S04]  /*15f0*/  UIADD3 UR6, UR39, 0x1, URZ ;  /* 0x0000000127067890 */ /* 0x000fc8000fffe03f */
[----:B------:R-:W-:-:S04]  /*1600*/  UISETP.NE.AND UP0, UPT, UR6, 0x4, UPT ;  /* 0x000000040600788c */ /* 0x000fc8000bf05270 */
[----:B------:R-:W-:Y:S02]  /*1610*/  USEL UR7, URZ, 0x1, UP0 ;  /* 0x000000013f077887 */ /* 0x000fe40008000000 */
[----:B------:R-:W-:Y:S02]  /*1620*/  USEL UR6, UR6, URZ, UP0 ;  /* 0x0000003f06067287 */ /* 0x000fe40008000000 */
[----:B------:R-:W-:-:S06]  /*1630*/  ULOP3.LUT UR7, UR38, UR7, URZ, 0x3c, !UPT ;  /* 0x0000000726077292 */ /* 0x000fcc000f8e3c3f */
[----:B01----:R-:W-:Y:S01]  /*1640*/  IMAD.U32 R5, RZ, RZ, UR7 ;  /* 0x00000007ff057e24 */ /* 0x003fe2000f8e00ff */
[----:B------:R-:W-:-:S06]  /*1650*/  UMOV UR7, UR39 ;  /* 0x0000002700077c82 */ /* 0x000fcc0008000000 */
.L_x_25:
[----:B01----:R-:W-:Y:S05]  /*1660*/  @!P0 BRA `(.L_x_19) ;  /* 0x0000000000048947 */ /* 0x003fea0003800000 */
[----:B------:R-:W-:Y:S01]  /*1670*/  BPT.TRAP 0x1 ;  /* 0x000000040000795c */ /* 0x000fe20000300000 */
.L_x_19:
[----:B------:R-:W0:Y:S01]  /*1680*/  S2UR UR9, SR_CgaCtaId ;  /* 0x00000000000979c3 */ /* 0x000e220000008800 */
[----:B------:R-:W-:Y:S01]  /*1690*/  UMOV UR8, 0x400 ;  /* 0x0000040000087882 */ /* 0x000fe20000000000 */
[----:B------:R-:W-:Y:S01]  /*16a0*/  SHF.L.U32 R3, R5, 0x1f, RZ ;  /* 0x0000001f05037819 */ /* 0x000fe200000006ff */
[----:B0-----:R-:W-:-:S04]  /*16b0*/  ULEA UR14, UR9, UR8, 0x18 ;  /* 0x00000008090e7291 */ /* 0x001fc8000f8ec03f */
[----:B------:R-:W-:-:S09]  /*16c0*/  ULEA UR8, UR6, UR14, 0x3 ;  /* 0x0000000e06087291 */ /* 0x000fd2000f8e183f */
[----:B------:R0:W1:Y:S01]  /*16d0*/  SYNCS.PHASECHK.TRANS64.TRYWAIT P1, [UR8], R3 ;  /* 0x00000003ff0075a7 */ /* 0x0000620008020148 */
[----:B------:R-:W-:Y:S05]  /*16e0*/  @!P0 BRA `(.L_x_20) ;  /* 0x0000000000048947 */ /* 0x000fea0003800000 */
[----:B------:R-:W-:Y:S01]  /*16f0*/  BPT.TRAP 0x1 ;  /* 0x000000040000795c */ /* 0x000fe20000300000 */
.L_x_20:
[----:B-1----:R-:W-:Y:S05]  /*1700*/  @P1 BRA `(.L_x_21) ;  /* 0x0000000000081947 */ /* 0x002fea0003800000 */
[----:B------:R-:W1:Y:S02]  /*1710*/  SYNCS.PHASECHK.TRANS64.TRYWAIT P1, [UR8], R3 ;  /* 0x00000003ff0075a7 */ /* 0x000e640008020148 */
[----:B-1----:R-:W-:Y:S05]  /*1720*/  @!P1 BRA `(.L_x_22) ;  /* 0x000000a800cc9947 */ /* 0x002fea0003800000 */
.L_x_21:
[----:B------:R-:W-:Y:S01]  /*1730*/  ULEA UR12, UR6, UR4, 0xb ;  /* 0x00000004060c7291 */ /* 0x000fe2000f8e583f */
[----:B------:R-:W-:Y:S01]  /*1740*/  WARPGROUP.ARRIVE ;  /* 0x00000000000079c5 */ /* 0x000fe20000000000 */
[----:B------:R-:W-:Y:S01]  /*1750*/  ULEA UR13, UR6, UR5, 0xa ;  /* 0x00000005060d7291 */ /* 0x000fe2000f8e503f */
[----:B------:R-:W-:Y:S01]  /*1760*/  UMOV UR9, 0x40000040 ;  /* 0x4000004000097882 */ /* 0x000fe20000000000 */
[----:B------:R-:W-:-:S03]  /*1770*/  UMOV UR11, 0x40000040 ;  /* 0x40000040000b7882 */ /* 0x000fc60000000000 */
[----:B------:R-:W-:Y:S02]  /*1780*/  UMOV UR8, UR12 ;  /* 0x0000000c00087c82 */ /* 0x000fe40008000000 */
[----:B------:R-:W-:Y:S02]  /*1790*/  UMOV UR10, UR13 ;  /* 0x0000000d000a7c82 */ /* 0x000fe40008000000 */
        /* <DEDUP_REMOVED lines=44> */
[----:B------:R-:W-:Y:S01]  /*1a60*/  BPT.TRAP 0x1 ;  /* 0x000000040000795c */ /* 0x000fe20000300000 */
.L_x_23:
[----:B------:R-:W-:Y:S01]  /*1a70*/  ULEA UR8, UR7, UR14, 0x3 ;  /* 0x0000000e07087291 */ /* 0x000fe2000f8e183f */
[----:B------:R-:W-:-:S03]  /*1a80*/  ISETP.GT.U32.AND P1, PT, R19, 0x1, PT ;  /* 0x000000011300780c */ /* 0x000fc60003f24070 */
[----:B------:R-:W-:-:S04]  /*1a90*/  UIADD3 UR8, UR8, 0x20, URZ ;  /* 0x0000002008087890 */ /* 0x000fc8000fffe03f */
[----:B------:R-:W-:-:S09]  /*1aa0*/  UPRMT UR8, URZ, 0x654, UR8 ;  /* 0x000006543f087896 */ /* 0x000fd20008000008 */
[----:B------:R-:W-:Y:S01]  /*1ab0*/  SYNCS.ARRIVE.TRANS64.RED.A1T0 RZ, [UR8], RZ ;  /* 0x000000ffffff79a7 */ /* 0x000fe20008100408 */
[----:B------:R-:W-:Y:S05]  /*1ac0*/  @P1 BRA `(.L_x_24) ;  /* 0x0000000000041947 */ /* 0x000fea0003800000 */
[----:B------:R-:W-:Y:S01]  /*1ad0*/  BPT.TRAP 0x1 ;  /* 0x000000040000795c */ /* 0x000fe20000300000 */
.L_x_24:
[----:B------:R-:W-:Y:S01]  /*1ae0*/  UIADD3 UR6, UR6, 0x1, URZ ;  /* 0x0000000106067890 */ /* 0x000fe2000fffe03f */
[C---:B------:R-:W-:Y:S01]  /*1af0*/  ISETP.GT.AND P1, PT, R0.reuse, 0x1, PT ;  /* 0x000000010000780c */ /* 0x040fe20003f24270 */
[----:B------:R-:W-:Y:S01]  /*1b00*/  UIADD3 UR7, UR7, 0x1, URZ ;  /* 0x0000000107077890 */ /* 0x000fe2000fffe03f */
[----:B------:R-:W-:Y:S01]  /*1b10*/  VIADD R0, R0, 0xffffffff ;  /* 0xffffffff00007836 */ /* 0x000fe20000000000 */
[----:B------:R-:W-:Y:S02]  /*1b20*/  UISETP.NE.AND UP0, UPT, UR6, 0x4, UPT ;  /* 0x000000040600788c */ /* 0x000fe4000bf05270 */
[----:B------:R-:W-:Y:S02]  /*1b30*/  UISETP.NE.AND UP1, UPT, UR7, 0x4, UPT ;  /* 0x000000040700788c */ /* 0x000fe4000bf25270 */
[----:B------:R-:W-:Y:S02]  /*1b40*/  USEL UR8, URZ, 0x1, UP0 ;  /* 0x000000013f087887 */ /* 0x000fe40008000000 */
[----:B------:R-:W-:-:S02]  /*1b50*/  USEL UR6, UR6, URZ, UP0 ;  /* 0x0000003f06067287 */ /* 0x000fc40008000000 */
[----:B------:R-:W-:Y:S02]  /*1b60*/  USEL UR7, UR7, URZ, UP1 ;  /* 0x0000003f07077287 */ /* 0x000fe40008800000 */
[----:B------:R-:W-:Y:S01]  /*1b70*/  LOP3.LUT R5, R5, UR8, RZ, 0x3c, !PT ;  /* 0x0000000805057c12 */ /* 0x000fe2000f8e3cff */
[----:B------:R-:W-:Y:S09]  /*1b80*/  @P1 BRA `(.L_x_25) ;  /* 0xfffffff800b41947 */ /* 0x000ff2000383ffff */
.L_x_18:
[----:B------:R-:W2:Y:S02]  /*1b90*/  LDC R0, c[0x0][0x28c] ;  /* 0x0000a300ff007b82 */ /* 0x000ea40000000800 */
[----:B--2---:R-:W-:-:S13]  /*1ba0*/  ISETP.GE.AND P1, PT, R0, 0x1, PT ;  /* 0x000000010000780c */ /* 0x004fda0003f26270 */
[----:B------:R-:W-:Y:S05]  /*1bb0*/  @!P1 BRA `(.L_x_26) ;  /* 0x0000000000409947 */ /* 0x000fea0003800000 */
[----:B------:R-:W-:Y:S05]  /*1bc0*/  @!P0 BRA `(.L_x_27) ;  /* 0x0000000000048947 */ /* 0x000fea0003800000 */
[----:B------:R-:W-:Y:S01]  /*1bd0*/  BPT.TRAP 0x1 ;  /* 0x000000040000795c */ /* 0x000fe20000300000 */
.L_x_27:
[----:B------:R-:W2:Y:S01]  /*1be0*/  S2UR UR6, SR_CgaCtaId ;  /* 0x00000000000679c3 */ /* 0x000ea20000008800 */
[----:B------:R-:W-:Y:S01]  /*1bf0*/  UISETP.LT.AND UP0, UPT, UR40, 0x1, UPT ;  /* 0x000000012800788c */ /* 0x000fe2000bf01270 */
[----:B------:R-:W-:Y:S01]  /*1c00*/  ISETP.GT.U32.AND P0, PT, R19, 0x1, PT ;  /* 0x000000011300780c */ /* 0x000fe20003f04070 */
[----:B------:R-:W-:Y:S02]  /*1c10*/  UMOV UR5, 0x400 ;  /* 0x0000040000057882 */ /* 0x000fe40000000000 */
[----:B------:R-:W-:-:S04]  /*1c20*/  USEL UR4, UR40, 0x1, UP0 ;  /* 0x0000000128047887 */ /* 0x000fc80008000000 */
[----:B------:R-:W-:-:S04]  /*1c30*/  UIADD3 UR4, UR39, UR40, -UR4 ;  /* 0x0000002827047290 */ /* 0x000fc8000fffe804 */
[----:B------:R-:W-:-:S04]  /*1c40*/  USHF.L.U32 UR4, UR4, 0x3, URZ ;  /* 0x0000000304047899 */ /* 0x000fc8000800063f */
[----:B------:R-:W-:Y:S02]  /*1c50*/  ULOP3.LUT UR4, UR4, 0x18, URZ, 0xc0, !UPT ;  /* 0x0000001804047892 */ /* 0x000fe4000f8ec03f */
[----:B--2---:R-:W-:-:S04]  /*1c60*/  ULEA UR5, UR6, UR5, 0x18 ;  /* 0x0000000506057291 */ /* 0x004fc8000f8ec03f */
[----:B------:R-:W-:-:S04]  /*1c70*/  UIADD3 UR4, UR5, 0x20, UR4 ;  /* 0x0000002005047890 */ /* 0x000fc8000fffe004 */
[----:B------:R-:W-:-:S09]  /*1c80*/  UPRMT UR4, URZ, 0x654, UR4 ;  /* 0x000006543f047896 */ /* 0x000fd20008000004 */
[----:B------:R-:W-:Y:S01]  /*1c90*/  SYNCS.ARRIVE.TRANS64.RED.A1T0 RZ, [UR4], RZ ;  /* 0x000000ffffff79a7 */ /* 0x000fe20008100404 */
[----:B------:R-:W-:Y:S05]  /*1ca0*/  @P0 BRA `(.L_x_26) ;  /* 0x0000000000040947 */ /* 0x000fea0003800000 */
[----:B------:R-:W-:Y:S01]  /*1cb0*/  BPT.TRAP 0x1 ;  /* 0x000000040000795c */ /* 0x000fe20000300000 */
.L_x_26:
[----:B------:R-:W2:Y:S01]  /*1cc0*/  LDC R6, c[0x0][0x288] ;  /* 0x0000a200ff067b82 */ /* 0x000ea20000000800 */
[----:B01----:R-:W-:Y:S01]  /*1cd0*/  SHF.R.U32.HI R3, RZ, 0x2, R18 ;  /* 0x00000002ff037819 */ /* 0x003fe20000011612 */
[----:B------:R-:W-:Y:S01]  /*1ce0*/  UIADD3 UR39, UR40, UR39, URZ ;  /* 0x0000002728277290 */ /* 0x000fe2000fffe03f */
[----:B------:R-:W-:Y:S01]  /*1cf0*/  LOP3.LUT R4, R18, 0x60, RZ, 0xc0, !PT ;  /* 0x0000006012047812 */ /* 0x000fe200078ec0ff */
[----:B------:R-:W-:Y:S01]  /*1d00*/  IMAD.SHL.U32 R13, R153, 0x80, RZ ;  /* 0x00000080990d7824 */ /* 0x000fe200078e00ff */
[----:B------:R-:W-:Y:S01]  /*1d10*/  LOP3.LUT R0, R22, 0x1, RZ, 0xc0, !PT ;  /* 0x0000000116007812 */ /* 0x000fe200078ec0ff */
[----:B------:R-:W-:Y:S01]  /*1d20*/  USHF.R.U32.HI UR4, URZ, 0x2, UR39 ;  /* 0x000000023f047899 */ /* 0x000fe20008011627 */
[----:B------:R-:W-:Y:S01]  /*1d30*/  LOP3.LUT R3, R3, 0x7, RZ, 0xc0, !PT ;  /* 0x0000000703037812 */ /* 0x000fe200078ec0ff */
[----:B------:R-:W-:Y:S01]  /*1d40*/  IMAD.SHL.U32 R15, R152, 0x100, RZ ;  /* 0x00000100980f7824 */ /* 0x000fe200078e00ff */
[----:B------:R-:W-:Y:S01]  /*1d50*/  SHF.R.U32.HI R10, RZ, 0x1, R4 ;  /* 0x00000001ff0a7819 */ /* 0x000fe20000011604 */
[----:B------:R-:W-:Y:S01]  /*1d60*/  ULOP3.LUT UR4, UR4, 0x1, URZ, 0xc0, !UPT ;  /* 0x0000000104047892 */ /* 0x000fe2000f8ec03f */
[----:B------:R-:W-:Y:S01]  /*1d70*/  SHF.L.U32 R4, R0, 0x6, RZ ;  /* 0x0000000600047819 */ /* 0x000fe200000006ff */
[----:B------:R-:W-:Y:S01]  /*1d80*/  ULDC UR8, c[0x0][0x284] ;  /* 0x0000a10000087ab9 */ /* 0x000fe20000000800 */
[--C-:B------:R-:W-:Y:S01]  /*1d90*/  IADD3 R5, RZ, -R10, -R3.reuse ;  /* 0x8000000aff057210 */ /* 0x100fe20007ffe803 */
[----:B------:R-:W-:Y:S01]  /*1da0*/  UISETP.GT.U32.AND UP1, UPT, UR39, 0x3, UPT ;  /* 0x000000032700788c */ /* 0x000fe2000bf24070 */
[----:B------:R-:W-:Y:S01]  /*1db0*/  LOP3.LUT R3, R4, 0x40, R3, 0xe2, !PT ;  /* 0x0000004004037812 */ /* 0x000fe200078ee203 */
[----:B------:R-:W-:Y:S01]  /*1dc0*/  UISETP.NE.U32.AND UP0, UPT, UR4, 0x1, UPT ;  /* 0x000000010400788c */ /* 0x000fe2000bf05070 */
[----:B------:R-:W-:Y:S01]  /*1dd0*/  LOP3.LUT R4, R18, 0x3, RZ, 0xc0, !PT ;  /* 0x0000000312047812 */ /* 0x000fe200078ec0ff */
[----:B------:R-:W-:Y:S01]  /*1de0*/  ULDC.64 UR6, c[0x0][0x5d0] ;  /* 0x0001740000067ab9 */ /* 0x000fe20000000a00 */
[----:B------:R-:W-:Y:S01]  /*1df0*/  SHF.R.S32.HI R21, RZ, 0x1f, R23 ;  /* 0x0000001fff157819 */ /* 0x000fe20000011417 */
[----:B------:R-:W-:Y:S01]  /*1e00*/  UISETP.LT.U32.AND UP1, UPT, UR40, 0x4, UP1 ;  /* 0x000000042800788c */ /* 0x000fe20008f21070 */
[----:B------:R-:W-:Y:S01]  /*1e10*/  IMAD.WIDE R8, R152, 0x100, RZ ;  /* 0x0000010098087825 */ /* 0x000fe200078e02ff */
[----:B------:R-:W-:Y:S01]  /*1e20*/  UISETP.GT.U32.AND UP0, UPT, UR40, 0x3, !UP0 ;  /* 0x000000032800788c */ /* 0x000fe2000c704070 */
[----:B--2---:R-:W-:-:S02]  /*1e30*/  ISETP.GE.AND P0, PT, R13, R6, PT ;  /* 0x000000060d00720c */ /* 0x004fc40003f06270 */
[----:B------:R-:W-:Y:S01]  /*1e40*/  IMAD R12, R4, -0x2, R6 ;  /* 0xfffffffe040c7824 */ /* 0x000fe200078e0206 */
[----:B------:R-:W-:Y:S01]  /*1e50*/  USEL UR5, URZ, 0x1, !UP1 ;  /* 0x000000013f057887 */ /* 0x000fe2000c800000 */
[----:B------:R-:W-:Y:S01]  /*1e60*/  IMAD.SHL.U32 R6, R18, 0x2, RZ ;  /* 0x0000000212067824 */ /* 0x000fe200078e00ff */
[----:B------:R-:W-:Y:S01]  /*1e70*/  ISETP.GE.OR P0, PT, R15, UR8, P0 ;  /* 0x000000080f007c0c */ /* 0x000fe20008706670 */
[----:B------:R-:W-:Y:S01]  /*1e80*/  IMAD R4, R21, UR6, RZ ;  /* 0x0000000615047c24 */ /* 0x000fe2000f8e02ff */
[----:B------:R-:W-:Y:S01]  /*1e90*/  USEL UR4, URZ, 0x1, !UP0 ;  /* 0x000000013f047887 */ /* 0x000fe2000c000000 */
[----:B------:R-:W-:Y:S01]  /*1ea0*/  IMAD R0, R0, -0x40, R5 ;  /* 0xffffffc000007824 */ /* 0x000fe200078e0205 */
[----:B------:R-:W-:Y:S01]  /*1eb0*/  LOP3.LUT R6, R13, 0x6, R6, 0xf8, !PT ;  /* 0x000000060d067812 */ /* 0x000fe200078ef806 */
[----:B------:R-:W-:Y:S01]  /*1ec0*/  IMAD R11, R23, UR7, R4 ;  /* 0x00000007170b7c24 */ /* 0x000fe2000f8e0204 */
[----:B------:R-:W-:Y:S01]  /*1ed0*/  LOP3.LUT R153, R8, R3, R10, 0xfe, !PT ;  /* 0x0000000308997212 */ /* 0x000fe200078efe0a */
[----:B------:R-:W-:Y:S01]  /*1ee0*/  ULOP3.LUT UR39, UR39, 0x3, URZ, 0xc0, !UPT ;  /* 0x0000000327277892 */ /* 0x000fe2000f8ec03f */
[----:B------:R-:W-:Y:S01]  /*1ef0*/  SHF.R.S32.HI R7, RZ, 0x1f, R6 ;  /* 0x0000001fff077819 */ /* 0x000fe20000011406 */
[----:B------:R-:W-:Y:S01]  /*1f00*/  ULOP3.LUT UR38, UR4, UR38, UR5, 0x96, !UPT ;  /* 0x0000002604267292 */ /* 0x000fe2000f8e9605 */
[----:B------:R-:W-:Y:S01]  /*1f10*/  IADD3 R3, -R15, UR8, R0 ;  /* 0x000000080f037c10 */ /* 0x000fe2000fffe100 */
[----:B------:R-:W-:-:S02]  /*1f20*/  IMAD.IADD R0, R12, 0x1, -R13 ;  /* 0x000000010c007824 */ /* 0x000fc400078e0a0d */
[----:B------:R-:W-:-:S04]  /*1f30*/  IMAD.WIDE.U32 R4, R23, UR6, R6 ;  /* 0x0000000617047c25 */ /* 0x000fc8000f8e0006 */
[----:B------:R-:W-:Y:S01]  /*1f40*/  IMAD.IADD R11, R5, 0x1, R11 ;  /* 0x00000001050b7824 */ /* 0x000fe200078e020b */
[----:B------:R-:W-:Y:S01]  /*1f50*/  MOV R10, R4 ;  /* 0x00000004000a7202 */ /* 0x000fe20000000f00 */
[----:B------:R-:W-:Y:S01]  /*1f60*/  IMAD.MOV.U32 R152, RZ, RZ, -0x1 ;  /* 0xffffffffff987424 */ /* 0x000fe200078e00ff */
[----:B------:R-:W-:Y:S06]  /*1f70*/  @P0 BRA `(.L_x_28) ;  /* 0x00000084006c0947 */ /* 0x000fec0003800000 */
[----:B------:R-:W0:Y:S01]  /*1f80*/  LDC.64 R4, c[0x0][0x5c8] ;  /* 0x00017200ff047b82 */ /* 0x000e220000000a00 */
[----:B-----5:R-:W-:Y:S01]  /*1f90*/  FSETP.NEU.AND P0, PT, R155, RZ, PT ;  /* 0x000000ff9b00720b */ /* 0x020fe20003f0d000 */
[----:B------:R-:W-:Y:S01]  /*1fa0*/  BSSY B0, `(.L_x_28) ;  /* 0x0000858000007945 */ /* 0x000fe20003800000 */
[----:B------:R-:W-:-:S04]  /*1fb0*/  ISETP.GT.AND P3, PT, R3, RZ, PT ;  /* 0x000000ff0300720c */ /* 0x000fc80003f64270 */
[----:B------:R-:W-:Y:S01]  /*1fc0*/  ISETP.GT.AND P1, PT, R0, RZ, P3 ;  /* 0x000000ff0000720c */ /* 0x000fe20001f24270 */
[-C--:B0-----:R-:W-:Y:S02]  /*1fd0*/  IMAD R12, R9, R4.reuse, RZ ;  /* 0x00000004090c7224 */ /* 0x081fe400078e02ff */
[----:B------:R-:W-:-:S04]  /*1fe0*/  IMAD.WIDE.U32 R166, R153, R4, R10 ;  /* 0x0000000499a67225 */ /* 0x000fc800078e000a */
[----:B------:R-:W-:-:S04]  /*1ff0*/  IMAD R11, R153, R5, R12 ;  /* 0x00000005990b7224 */ /* 0x000fc800078e020c */
[----:B------:R-:W-:Y:S01]  /*2000*/  IMAD.IADD R169, R167, 0x1, R11 ;  /* 0x00000001a7a97824 */ /* 0x000fe200078e020b */
[----:B------:R-:W-:Y:S06]  /*2010*/  @!P0 BRA `(.L_x_29) ;  /* 0x00000060000c8947 */ /* 0x000fec0003800000 */
[----:B------:R-:W0:Y:S01]  /*2020*/  LDC.64 R12, c[0x0][0x5b8] ;  /* 0x00016e00ff0c7b82 */ /* 0x000e220000000a00 */
[----:B------:R-:W-:-:S07]  /*2030*/  ULDC.64 UR4, c[0x0][0x5c0] ;  /* 0x0001700000047ab9 */ /* 0x000fce0000000a00 */
[----:B------:R-:W1:Y:S08]  /*2040*/  LDC.64 R14, c[0x0][0x5b0] ;  /* 0x00016c00ff0e7b82 */ /* 0x000e700000000a00 */
[----:B------:R-:W2:Y:S01]  /*2050*/  LDC.64 R10, c[0x0][0x5a8] ;  /* 0x00016a00ff0a7b82 */ /* 0x000ea20000000a00 */
[----:B0-----:R-:W-:-:S04]  /*2060*/  IMAD R20, R21, R12, RZ ;  /* 0x0000000c15147224 */ /* 0x001fc800078e02ff */
[C---:B------:R-:W-:Y:S02]  /*2070*/  IMAD R13, R23.reuse, R13, R20 ;  /* 0x0000000d170d7224 */ /* 0x040fe400078e0214 */
[----:B------:R-:W-:-:S04]  /*2080*/  IMAD.WIDE.U32 R20, R23, R12, R6 ;  /* 0x0000000c17147225 */ /* 0x000fc800078e0006 */
[----:B-1----:R-:W-:Y:S02]  /*2090*/  IMAD R156, R9, R14, RZ ;  /* 0x0000000e099c7224 */ /* 0x002fe400078e02ff */
[----:B------:R-:W-:Y:S02]  /*20a0*/  IMAD.IADD R157, R21, 0x1, R13 ;  /* 0x00000001159d7824 */ /* 0x000fe400078e020d */
[----:B------:R-:W-:Y:S02]  /*20b0*/  IMAD R167, R153, R15, R156 ;  /* 0x0000000f99a77224 */ /* 0x000fe400078e029c */
[----:B------:R-:W-:-:S04]  /*20c0*/  IMAD.MOV.U32 R156, RZ, RZ, R20 ;  /* 0x000000ffff9c7224 */ /* 0x000fc800078e0014 */
[----:B------:R-:W-:-:S04]  /*20d0*/  IMAD.WIDE.U32 R158, R153, R14, R156 ;  /* 0x0000000e999e7225 */ /* 0x000fc800078e009c */
[----:B------:R-:W-:Y:S01]  /*20e0*/  IMAD.IADD R159, R159, 0x1, R167 ;  /* 0x000000019f9f7824 */ /* 0x000fe200078e02a7 */
[----:B--2---:R-:W-:-:S04]  /*20f0*/  LEA R160, P0, R158, R10, 0x1 ;  /* 0x0000000a9ea07211 */ /* 0x004fc800078008ff */
[----:B------:R-:W-:-:S05]  /*2100*/  LEA.HI.X R161, R158, R11, R159, 0x1, P0 ;  /* 0x0000000b9ea17211 */ /* 0x000fca00000f0c9f */
[----:B------:R-:W2:Y:S01]  /*2110*/  @P1 LDG.E.LTC128B.U16 R165, desc[UR36][R160.64] ;  /* 0x00000024a0a51981 */ /* 0x000ea2000c1e1520 */
[----:B------:R-:W-:Y:S01]  /*2120*/  IMAD.WIDE.U32 R162, R153, R14, R6 ;  /* 0x0000000e99a27225 */ /* 0x000fe200078e0006 */
[----:B------:R-:W-:Y:S01]  /*2130*/  ISETP.GT.AND P2, PT, R0, 0x1, P3 ;  /* 0x000000010000780c */ /* 0x000fe20001f44270 */
[----:B------:R-:W-:Y:S02]  /*2140*/  BSSY B1, `(.L_x_30) ;  /* 0x0000012000017945 */ /* 0x000fe40003800000 */
[----:B------:R-:W-:Y:S02]  /*2150*/  IMAD.IADD R163, R167, 0x1, R163 ;  /* 0x00000001a7a37824 */ /* 0x000fe400078e02a3 */
[----:B------:R-:W-:-:S04]  /*2160*/  IMAD.WIDE.U32 R162, R23, R12, R162 ;  /* 0x0000000c17a27225 */ /* 0x000fc800078e00a2 */
[----:B--2---:R-:W-:-:S05]  /*2170*/  HADD2.F32 R158, -RZ, R165.H0_H0 ;  /* 0x200000a5ff9e7230 */ /* 0x004fca0000004100 */
[----:B------:R-:W-:Y:S01]  /*2180*/  FMUL R159, R158, R155 ;  /* 0x0000009b9e9f7220 */ /* 0x000fe20000400000 */
[----:B------:R-:W-:-:S03]  /*2190*/  LEA R158, P0, R166, UR4, 0x1 ;  /* 0x00000004a69e7c11 */ /* 0x000fc6000f8008ff */
[----:B------:R-:W-:Y:S01]  /*21a0*/  FFMA R159, R88, R154, R159 ;  /* 0x0000009a589f7223 */ /* 0x000fe2000000009f */
[----:B------:R-:W-:-:S04]  /*21b0*/  IMAD.IADD R88, R13, 0x1, R163 ;  /* 0x000000010d587824 */ /* 0x000fc800078e02a3 */
[----:B------:R-:W-:Y:S02]  /*21c0*/  F2FP.F16.F32.PACK_AB R161, RZ, R159 ;  /* 0x0000009fffa1723e */ /* 0x000fe400000000ff */
[----:B------:R-:W-:Y:S02]  /*21d0*/  LEA.HI.X R159, R166, UR5, R169, 0x1, P0 ;  /* 0x00000005a69f7c11 */ /* 0x000fe400080f0ca9 */
[----:B------:R-:W-:Y:S02]  /*21e0*/  PRMT R163, R161, 0x7610, R163 ;  /* 0x00007610a1a37816 */ /* 0x000fe400000000a3 */
[----:B------:R-:W-:-:S03]  /*21f0*/  LEA R160, P0, R162, R10, 0x1 ;  /* 0x0000000aa2a07211 */ /* 0x000fc600078008ff */
[----:B------:R0:W-:Y:S01]  /*2200*/  @P1 STG.E.U16 desc[UR36][R158.64], R163 ;  /* 0x000000a39e001986 */ /* 0x0001e2000c101524 */
[----:B------:R-:W-:Y:S02]  /*2210*/  LEA.HI.X R161, R162, R11, R88, 0x1, P0 ;  /* 0x0000000ba2a17211 */ /* 0x000fe400000f0c58 */
[C---:B------:R-:W-:Y:S02]  /*2220*/  SHF.L.U32 R162, R14.reuse, 0x3, RZ ;  /* 0x000000030ea27819 */ /* 0x040fe400000006ff */
[----:B0-----:R-:W-:Y:S01]  /*2230*/  SHF.L.U64.HI R163, R14, 0x3, R15 ;  /* 0x000000030ea37819 */ /* 0x001fe2000001020f */
[----:B------:R-:W-:Y:S06]  /*2240*/  @!P2 BRA `(.L_x_31) ;  /* 0x000000000004a947 */ /* 0x000fec0003800000 */
[----:B------:R0:W5:Y:S02]  /*2250*/  LDG.E.LTC128B.U16 R165, desc[UR36][R160.64+0x2] ;  /* 0x00000224a0a57981 */ /* 0x000164000c1e1520 */
.L_x_31:
[----:B------:R-:W-:Y:S05]  /*2260*/  BSYNC B1 ;  /* 0x0000000000017941 */ /* 0x000fea0003800000 */
.L_x_30:
[----:B-----5:R-:W-:Y:S01]  /*2270*/  HADD2.F32 R88, -RZ, R165.H0_H0 ;  /* 0x200000a5ff587230 */ /* 0x020fe20000004100 */
[----:B------:R-:W-:Y:S01]  /*2280*/  ISETP.GT.AND P0, PT, R3, 0x8, PT ;  /* 0x000000080300780c */ /* 0x000fe20003f04270 */
[----:B------:R-:W-:Y:S01]  /*2290*/  IMAD.WIDE.U32 R170, R153, R14, R162 ;  /* 0x0000000e99aa7225 */ /* 0x000fe200078e00a2 */
[----:B------:R-:W-:-:S03]  /*22a0*/  PRMT R172, R165, 0x7610, R172 ;  /* 0x00007610a5ac7816 */ /* 0x000fc600000000ac */
[----:B------:R-:W-:Y:S01]  /*22b0*/  FMUL R88, R88, R155 ;  /* 0x0000009b58587220 */ /* 0x000fe20000400000 */
[----:B------:R-:W-:Y:S01]  /*22c0*/  IMAD.IADD R169, R167, 0x1, R171 ;  /* 0x00000001a7a97824 */ /* 0x000fe200078e02ab */
[----:B------:R-:W-:Y:S02]  /*22d0*/  IADD3 R166, P4, R20, R170, RZ ;  /* 0x000000aa14a67210 */ /* 0x000fe40007f9e0ff */
[----:B------:R-:W-:Y:S01]  /*22e0*/  FFMA R89, R89, R154, R88 ;  /* 0x0000009a59597223 */ /* 0x000fe20000000058 */
[----:B------:R-:W-:Y:S02]  /*22f0*/  ISETP.GT.AND P1, PT, R0, RZ, P0 ;  /* 0x000000ff0000720c */ /* 0x000fe40000724270 */
[----:B------:R-:W-:Y:S01]  /*2300*/  IMAD.X R167, R169, 0x1, R157, P4 ;  /* 0x00000001a9a77824 */ /* 0x000fe200020e069d */
[----:B------:R-:W-:Y:S02]  /*2310*/  LEA R88, P4, R166, R10, 0x1 ;  /* 0x0000000aa6587211 */ /* 0x000fe400078808ff */
[----:B------:R-:W-:-:S02]  /*2320*/  F2FP.F16.F32.PACK_AB R168, RZ, R89 ;  /* 0x00000059ffa8723e */ /* 0x000fc400000000ff */
[----:B------:R-:W-:Y:S02]  /*2330*/  LEA.HI.X R89, R166, R11, R167, 0x1, P4 ;  /* 0x0000000ba6597211 */ /* 0x000fe400020f0ca7 */
[----:B------:R-:W-:-:S05]  /*2340*/  PRMT R171, R168, 0x7610, R171 ;  /* 0x00007610a8ab7816 */ /* 0x000fca00000000ab */
[----:B------:R1:W-:Y:S04]  /*2350*/  @P2 STG.E.U16 desc[UR36][R158.64+0x2], R171 ;  /* 0x000002ab9e002986 */ /* 0x0003e8000c101524 */
[----:B------:R2:W3:Y:S01]  /*2360*/  @P1 LDG.E.LTC128B.U16 R172, desc[UR36][R88.64] ;  /* 0x0000002458ac1981 */ /* 0x0004e2000c1e1520 */
[----:B------:R-:W-:Y:S01]  /*2370*/  IMAD.SHL.U32 R165, R4, 0x10, RZ ;  /* 0x0000001004a57824 */ /* 0x000fe200078e00ff */
[----:B------:R-:W-:Y:S01]  /*2380*/  IADD3 R170, P2, R6, R170, RZ ;  /* 0x000000aa06aa7210 */ /* 0x000fe20007f5e0ff */
[----:B------:R-:W-:Y:S03]  /*2390*/  BSSY B1, `(.L_x_32) ;  /* 0x0000011000017945 */ /* 0x000fe60003800000 */
[----:B------:R-:W-:Y:S01]  /*23a0*/  IADD3 R168, P4, R165, R158, RZ ;  /* 0x0000009ea5a87210 */ /* 0x000fe20007f9e0ff */
[----:B-1----:R-:W-:Y:S01]  /*23b0*/  IMAD.X R171, R7, 0x1, R169, P2 ;  /* 0x0000000107ab7824 */ /* 0x002fe200010e06a9 */
[----:B------:R-:W-:Y:S01]  /*23c0*/  ISETP.GT.AND P2, PT, R0, 0x1, P0 ;  /* 0x000000010000780c */ /* 0x000fe20000744270 */
[----:B------:R-:W-:-:S03]  /*23d0*/  IMAD.WIDE.U32 R170, R23, R12, R170 ;  /* 0x0000000c17aa7225 */ /* 0x000fc600078e00aa */
[----:B--2---:R-:W-:Y:S01]  /*23e0*/  LEA R88, P5, R170, R10, 0x1 ;  /* 0x0000000aaa587211 */ /* 0x004fe200078a08ff */
[----:B---3--:R-:W-:-:S05]  /*23f0*/  HADD2.F32 R166, -RZ, R172.H0_H0 ;  /* 0x200000acffa67230 */ /* 0x008fca0000004100 */
[----:B------:R-:W-:Y:S01]  /*2400*/  FMUL R167, R166, R155 ;  /* 0x0000009ba6a77220 */ /* 0x000fe20000400000 */
[----:B------:R-:W-:-:S03]  /*2410*/  IMAD.IADD R166, R13, 0x1, R171 ;  /* 0x000000010da67824 */ /* 0x000fc600078e02ab */
[----:B------:R-:W-:Y:S01]  /*2420*/  FFMA R90, R90, R154, R167 ;  /* 0x0000009a5a5a7223 */ /* 0x000fe200000000a7 */
[----:B------:R-:W-:Y:S02]  /*2430*/  SHF.L.U64.HI R167, R4, 0x4, R5 ;  /* 0x0000000404a77819 */ /* 0x000fe40000010205 */
[----:B------:R-:W-:Y:S02]  /*2440*/  LEA.HI.X R89, R170, R11, R166, 0x1, P5 ;  /* 0x0000000baa597211 */ /* 0x000fe400028f0ca6 */
[----:B------:R-:W-:Y:S01]  /*2450*/  F2FP.F16.F32.PACK_AB R90, RZ, R90 ;  /* 0x0000005aff5a723e */ /* 0x000fe200000000ff */
[----:B------:R-:W-:-:S05]  /*2460*/  IMAD.X R169, R167, 0x1, R159, P4 ;  /* 0x00000001a7a97824 */ /* 0x000fca00020e069f */
[----:B------:R1:W-:Y:S01]  /*2470*/  @P1 STG.E.U16 desc[UR36][R168.64], R90 ;  /* 0x0000005aa8001986 */ /* 0x0003e2000c101524 */
[----:B------:R-:W-:Y:S05]  /*2480*/  @!P2 BRA `(.L_x_33) ;  /* 0x000000000004a947 */ /* 0x000fea0003800000 */
[----:B------:R2:W5:Y:S02]  /*2490*/  LDG.E.LTC128B.U16 R172, desc[UR36][R88.64+0x2] ;  /* 0x0000022458ac7981 */ /* 0x000564000c1e1520 */
.L_x_33:
[----:B------:R-:W-:Y:S05]  /*24a0*/  BSYNC B1 ;  /* 0x0000000000017941 */ /* 0x000fea0003800000 */
.L_x_32:
[----:B-1---5:R-:W-:Y:S01]  /*24b0*/  HADD2.F32 R90, -RZ, R172.H0_H0 ;  /* 0x200000acff5a7230 */ /* 0x022fe20000004100 */
[----:B------:R-:W-:Y:S01]  /*24c0*/  ISETP.GT.AND P1, PT, R0, 0x8, P3 ;  /* 0x000000080000780c */ /* 0x000fe20001f24270 */
[----:B------:R-:W-:Y:S03]  /*24d0*/  BSSY B1, `(.L_x_34) ;  /* 0x000000a000017945 */ /* 0x000fe60003800000 */
[----:B------:R-:W-:-:S04]  /*24e0*/  FMUL R90, R90, R155 ;  /* 0x0000009b5a5a7220 */ /* 0x000fc80000400000 */
[----:B------:R-:W-:Y:S01]  /*24f0*/  FFMA R90, R91, R154, R90 ;  /* 0x0000009a5b5a7223 */ /* 0x000fe2000000005a */
[----:B------:R-:W-:-:S04]  /*2500*/  @P2 IMAD.MOV.U32 R91, RZ, RZ, R169 ;  /* 0x000000ffff5b2224 */ /* 0x000fc800078e00a9 */
[----:B------:R-:W-:-:S04]  /*2510*/  F2FP.F16.F32.PACK_AB R90, RZ, R90 ;  /* 0x0000005aff5a723e */ /* 0x000fc800000000ff */
[----:B------:R-:W-:Y:S02]  /*2520*/  PRMT R166, R90, 0x7610, R166 ;  /* 0x000076105aa67816 */ /* 0x000fe400000000a6 */
[----:B------:R-:W-:-:S05]  /*2530*/  @P2 MOV R90, R168 ;  /* 0x000000a8005a2202 */ /* 0x000fca0000000f00 */
[----:B------:R1:W-:Y:S01]  /*2540*/  @P2 STG.E.U16 desc[UR36][R90.64+0x2], R166 ;  /* 0x000002a65a002986 */ /* 0x0003e2000c101524 */
[----:B------:R-:W-:Y:S05]  /*2550*/  @!P1 BRA `(.L_x_35) ;  /* 0x0000000000049947 */ /* 0x000fea0003800000 */
[----:B------:R3:W5:Y:S02]  /*2560*/  LDG.E.LTC128B.U16 R172, desc[UR36][R160.64+0x10] ;  /* 0x00001024a0ac7981 */ /* 0x000764000c1e1520 */
.L_x_35:
[----:B------:R-:W-:Y:S05]  /*2570*/  BSYNC B1 ;  /* 0x0000000000017941 */ /* 0x000fea0003800000 */
.L_x_34:
[----:B-1---5:R-:W-:Y:S01]  /*2580*/  HADD2.F32 R90, -RZ, R172.H0_H0 ;  /* 0x200000acff5a7230 */ /* 0x022fe20000004100 */
[----:B------:R-:W-:Y:S01]  /*2590*/  ISETP.GT.AND P2, PT, R0, 0x9, P3 ;  /* 0x000000090000780c */ /* 0x000fe20001f44270 */
[----:B------:R-:W-:Y:S03]  /*25a0*/  BSSY B1, `(.L_x_36) ;  /* 0x000000a000017945 */ /* 0x000fe60003800000 */
[----:B------:R-:W-:Y:S01]  /*25b0*/  FMUL R91, R90, R155 ;  /* 0x0000009b5a5b7220 */ /* 0x000fe20000400000 */
[----:B------:R-:W-:-:S03]  /*25c0*/  @P1 IMAD.MOV.U32 R90, RZ, RZ, R158 ;  /* 0x000000ffff5a1224 */ /* 0x000fc600078e009e */
[----:B------:R-:W-:-:S05]  /*25d0*/  FFMA R91, R92, R154, R91 ;  /* 0x0000009a5c5b7223 */ /* 0x000fca000000005b */
[----:B------:R-:W-:-:S04]  /*25e0*/  F2FP.F16.F32.PACK_AB R91, RZ, R91 ;  /* 0x0000005bff5b723e */ /* 0x000fc800000000ff */
[----:B------:R-:W-:Y:S01]  /*25f0*/  PRMT R92, R91, 0x7610, R92 ;  /* 0x000076105b5c7816 */ /* 0x000fe2000000005c */
[----:B------:R-:W-:-:S05]  /*2600*/  @P1 IMAD.MOV.U32 R91, RZ, RZ, R159 ;  /* 0x000000ffff5b1224 */ /* 0x000fca00078e009f */
[----:B------:R1:W-:Y:S01]  /*2610*/  @P1 STG.E.U16 desc[UR36][R90.64+0x10], R92 ;  /* 0x0000105c5a001986 */ /* 0x0003e2000c101524 */
[----:B------:R-:W-:Y:S05]  /*2620*/  @!P2 BRA `(.L_x_37) ;  /* 0x000000000004a947 */ /* 0x000fea0003800000 */
[----:B------:R4:W5:Y:S02]  /*2630*/  LDG.E.LTC128B.U16 R172, desc[UR36][R160.64+0x12] ;  /* 0x00001224a0ac7981 */ /* 0x000964000c1e1520 */
.L_x_37:
[----:B------:R-:W-:Y:S05]  /*2640*/  BSYNC B1 ;  /* 0x0000000000017941 */ /* 0x000fea0003800000 */
.L_x_36:
[----:B-1---5:R-:W-:Y:S01]  /*2650*/  HADD2.F32 R90, -RZ, R172.H0_H0 ;  /* 0x200000acff5a7230 */ /* 0x022fe20000004100 */
[----:B------:R-:W-:Y:S01]  /*2660*/  ISETP.GT.AND P1, PT, R0, 0x8, P0 ;  /* 0x000000080000780c */ /* 0x000fe20000724270 */
[----:B------:R-:W-:Y:S01]  /*2670*/  @P2 IMAD.MOV.U32 R91, RZ, RZ, R159 ;  /* 0x000000ffff5b2224 */ /* 0x000fe200078e009f */
[----:B------:R-:W-:Y:S02]  /*2680*/  BSSY B1, `(.L_x_38) ;  /* 0x0000009000017945 */ /* 0x000fe40003800000 */
[----:B------:R-:W-:-:S04]  /*2690*/  FMUL R90, R90, R155 ;  /* 0x0000009b5a5a7220 */ /* 0x000fc80000400000 */
[----:B------:R-:W-:-:S05]  /*26a0*/  FFMA R90, R93, R154, R90 ;  /* 0x0000009a5d5a7223 */ /* 0x000fca000000005a */
[----:B------:R-:W-:-:S04]  /*26b0*/  F2FP.F16.F32.PACK_AB R90, RZ, R90 ;  /* 0x0000005aff5a723e */ /* 0x000fc800000000ff */
[----:B------:R-:W-:Y:S01]  /*26c0*/  PRMT R92, R90, 0x7610, R92 ;  /* 0x000076105a5c7816 */ /* 0x000fe2000000005c */
[----:B------:R-:W-:-:S05]  /*26d0*/  @P2 IMAD.MOV.U32 R90, RZ, RZ, R158 ;  /* 0x000000ffff5a2224 */ /* 0x000fca00078e009e */
[----:B------:R1:W-:Y:S01]  /*26e0*/  @P2 STG.E.U16 desc[UR36][R90.64+0x12], R92 ;  /* 0x0000125c5a002986 */ /* 0x0003e2000c101524 */
[----:B------:R-:W-:Y:S05]  /*26f0*/  @!P1 BRA `(.L_x_39) ;  /* 0x0000000000049947 */ /* 0x000fea0003800000 */
[----:B------:R0:W5:Y:S02]  /*2700*/  LDG.E.LTC128B.U16 R172, desc[UR36][R88.64+0x10] ;  /* 0x0000102458ac7981 */ /* 0x000164000c1e1520 */
.L_x_39:
[----:B------:R-:W-:Y:S05]  /*2710*/  BSYNC B1 ;  /* 0x0000000000017941 */ /* 0x000fea0003800000 */
.L_x_38:
[----:B-1---5:R-:W-:Y:S01]  /*2720*/  HADD2.F32 R90, -RZ, R172.H0_H0 ;  /* 0x200000acff5a7230 */ /* 0x022fe20000004100 */
[----:B------:R-:W-:Y:S01]  /*2730*/  ISETP.GT.AND P2, PT, R0, 0x9, P0 ;  /* 0x000000090000780c */ /* 0x000fe20000744270 */
[----:B------:R-:W-:Y:S03]  /*2740*/  BSSY B1, `(.L_x_40) ;  /* 0x000000a000017945 */ /* 0x000fe60003800000 */
[----:B------:R-:W-:Y:S01]  /*2750*/  FMUL R91, R90, R155 ;  /* 0x0000009b5a5b7220 */ /* 0x000fe20000400000 */
[----:B------:R-:W-:-:S03]  /*2760*/  @P1 IMAD.MOV.U32 R90, RZ, RZ, R168 ;  /* 0x000000ffff5a1224 */ /* 0x000fc600078e00a8 */
[----:B------:R-:W-:-:S05]  /*2770*/  FFMA R91, R94, R154, R91 ;  /* 0x0000009a5e5b7223 */ /* 0x000fca000000005b */
[----:B------:R-:W-:-:S04]  /*2780*/  F2FP.F16.F32.PACK_AB R91, RZ, R91 ;  /* 0x0000005bff5b723e */ /* 0x000fc800000000ff */
[----:B------:R-:W-:Y:S02]  /*2790*/  PRMT R92, R91, 0x7610, R92 ;  /* 0x000076105b5c7816 */ /* 0x000fe4000000005c */
[----:B------:R-:W-:-:S05]  /*27a0*/  @P1 MOV R91, R169 ;  /* 0x000000a9005b1202 */ /* 0x000fca0000000f00 */
[----:B------:R1:W-:Y:S01]  /*27b0*/  @P1 STG.E.U16 desc[UR36][R90.64+0x10], R92 ;  /* 0x0000105c5a001986 */ /* 0x0003e2000c101524 */
[----:B------:R-:W-:Y:S05]  /*27c0*/  @!P2 BRA `(.L_x_41) ;  /* 0x000000000004a947 */ /* 0x000fea0003800000 */
[----:B------:R0:W5:Y:S02]  /*27d0*/  LDG.E.LTC128B.U16 R172, desc[UR36][R88.64+0x12] ;  /* 0x0000122458ac7981 */ /* 0x000164000c1e1520 */
.L_x_41:
[----:B------:R-:W-:Y:S05]  /*27e0*/  BSYNC B1 ;  /* 0x0000000000017941 */ /* 0x000fea0003800000 */
.L_x_40:
        /* <DEDUP_REMOVED lines=12> */
.L_x_43:
[----:B------:R-:W-:Y:S05]  /*28b0*/  BSYNC B1 ;  /* 0x0000000000017941 */ /* 0x000fea0003800000 */
.L_x_42:
        /* <DEDUP_REMOVED lines=12> */
.L_x_45:
[----:B------:R-:W-:Y:S05]  /*2980*/  BSYNC B1 ;  /* 0x0000000000017941 */ /* 0x000fea0003800000 */
.L_x_44:
        /* <DEDUP_REMOVED lines=12> */
.L_x_47:
[----:B------:R-:W-:Y:S05]  /*2a50*/  BSYNC B1 ;  /* 0x0000000000017941 */ /* 0x000fea0003800000 */
.L_x_46:
[----:B-1---5:R-:W-:Y:S01]  /*2a60*/  HADD2.F32 R90, -RZ, R172.H0_H0 ;  /* 0x200000acff5a7230 */ /* 0x022fe20000004100 */
[----:B------:R-:W-:Y:S01]  /*2a70*/  ISETP.GT.AND P2, PT, R0, 0x11, P0 ;  /* 0x000000110000780c */ /* 0x000fe20000744270 */
[----:B------:R-:W-:Y:S03]  /*2a80*/  BSSY B1, `(.L_x_48) ;  /* 0x000000a000017945 */ /* 0x000fe60003800000 */
[----:B------:R-:W-:Y:S01]  /*2a90*/  FMUL R91, R90, R155 ;  /* 0x0000009b5a5b7220 */ /* 0x000fe20000400000 */
[----:B------:R-:W-:-:S03]  /*2aa0*/  @P1 MOV R90, R168 ;  /* 0x000000a8005a1202 */ /* 0x000fc60000000f00 */
[----:B------:R-:W-:-:S05]  /*2ab0*/  FFMA R91, R98, R154, R91 ;  /* 0x0000009a625b7223 */ /* 0x000fca000000005b */
[----:B------:R-:W-:-:S04]  /*2ac0*/  F2FP.F16.F32.PACK_AB R91, RZ, R91 ;  /* 0x0000005bff5b723e */ /* 0x000fc800000000ff */
[----:B------:R-:W-:Y:S01]  /*2ad0*/  PRMT R92, R91, 0x7610, R92 ;  /* 0x000076105b5c7816 */ /* 0x000fe2000000005c */
[----:B------:R-:W-:-:S05]  /*2ae0*/  @P1 IMAD.MOV.U32 R91, RZ, RZ, R169 ;  /* 0x000000ffff5b1224 */ /* 0x000fca00078e00a9 */
[----:B------:R1:W-:Y:S01]  /*2af0*/  @P1 STG.E.U16 desc[UR36][R90.64+0x20], R92 ;  /* 0x0000205c5a001986 */ /* 0x0003e2000c101524 */
[----:B------:R-:W-:Y:S05]  /*2b00*/  @!P2 BRA `(.L_x_49) ;  /* 0x000000000004a947 */ /* 0x000fea0003800000 */
[----:B------:R0:W5:Y:S02]  /*2b10*/  LDG.E.LTC128B.U16 R172, desc[UR36][R88.64+0x22] ;  /* 0x0000222458ac7981 */ /* 0x000164000c1e1520 */
.L_x_49:
[----:B------:R-:W-:Y:S05]  /*2b20*/  BSYNC B1 ;  /* 0x0000000000017941 */ /* 0x000fea0003800000 */
.L_x_48:
        /* <DEDUP_REMOVED lines=12> */
.L_x_51:
[----:B------:R-:W-:Y:S05]  /*2bf0*/  BSYNC B1 ;  /* 0x0000000000017941 */ /* 0x000fea0003800000 */
.L_x_50:
        /* <DEDUP_REMOVED lines=12> */
.L_x_53:
[----:B------:R-:W-:Y:S05]  /*2cc0*/  BSYNC B1 ;  /* 0x0000000000017941 */ /* 0x000fea0003800000 */
.L_x_52:
[----:B-1---5:R-:W-:Y:S01]  /*2cd0*/  HADD2.F32 R90, -RZ, R172.H0_H0 ;  /* 0x200000acff5a7230 */ /* 0x022fe20000004100 */
[----:B------:R-:W-:Y:S01]  /*2ce0*/  @P2 MOV R91, R159 ;  /* 0x0000009f005b2202 */ /* 0x000fe20000000f00 */
[----:B------:R-:W-:Y:S01]  /*2cf0*/  BSSY B1, `(.L_x_54) ;  /* 0x000000a000017945 */ /* 0x000fe20003800000 */
[----:B------:R-:W-:Y:S02]  /*2d00*/  ISETP.GT.AND P1, PT, R0, 0x18, P0 ;  /* 0x000000180000780c */ /* 0x000fe40000724270 */
        /* <DEDUP_REMOVED lines=8> */
.L_x_55:
[----:B------:R-:W-:Y:S05]  /*2d90*/  BSYNC B1 ;  /* 0x0000000000017941 */ /* 0x000fea0003800000 */
.L_x_54:
        /* <DEDUP_REMOVED lines=12> */
.L_x_57:
[----:B------:R-:W-:Y:S05]  /*2e60*/  BSYNC B1 ;  /* 0x0000000000017941 */ /* 0x000fea0003800000 */
.L_x_56:
        /* <DEDUP_REMOVED lines=12> */
.L_x_59:
[----:B------:R-:W-:Y:S05]  /*2f30*/  BSYNC B1 ;  /* 0x0000000000017941 */ /* 0x000fea0003800000 */
.L_x_58:
        /* <DEDUP_REMOVED lines=12> */
.L_x_61:
[----:B------:R-:W-:Y:S05]  /*3000*/  BSYNC B1 ;  /* 0x0000000000017941 */ /* 0x000fea0003800000 */
.L_x_60:
[----:B-1---5:R-:W-:Y:S01]  /*3010*/  HADD2.F32 R90, -RZ, R172.H0_H0 ;  /* 0x200000acff5a7230 */ /* 0x022fe20000004100 */
[----:B------:R-:W-:Y:S01]  /*3020*/  ISETP.GT.AND P1, PT, R0, 0x20, P0 ;  /* 0x000000200000780c */ /* 0x000fe20000724270 */
[----:B------:R-:W-:Y:S01]  /*3030*/  @P2 IMAD.MOV.U32 R91, RZ, RZ, R159 ;  /* 0x000000ffff5b2224 */ /* 0x000fe200078e009f */
[----:B------:R-:W-:Y:S02]  /*3040*/  BSSY B1, `(.L_x_62) ;  /* 0x0000009000017945 */ /* 0x000fe40003800000 */
[----:B------:R-:W-:-:S04]  /*3050*/  FMUL R90, R90, R155 ;  /* 0x0000009b5a5a7220 */ /* 0x000fc80000400000 */
[----:B------:R-:W-:-:S05]  /*3060*/  FFMA R90, R105, R154, R90 ;  /* 0x0000009a695a7223 */ /* 0x000fca000000005a */
[----:B------:R-:W-:-:S04]  /*3070*/  F2FP.F16.F32.PACK_AB R90, RZ, R90 ;  /* 0x0000005aff5a723e */ /* 0x000fc800000000ff */
[----:B------:R-:W-:Y:S02]  /*3080*/  PRMT R92, R90, 0x7610, R92 ;  /* 0x000076105a5c7816 */ /* 0x000fe4000000005c */
[----:B------:R-:W-:-:S05]  /*3090*/  @P2 MOV R90, R158 ;  /* 0x0000009e005a2202 */ /* 0x000fca0000000f00 */
[----:B------:R1:W-:Y:S01]  /*30a0*/  @P2 STG.E.U16 desc[UR36][R90.64+0x42], R92 ;  /* 0x0000425c5a002986 */ /* 0x0003e2000c101524 */
[----:B------:R-:W-:Y:S05]  /*30b0*/  @!P1 BRA `(.L_x_63) ;  /* 0x0000000000049947 */ /* 0x000fea0003800000 */
[----:B------:R0:W5:Y:S02]  /*30c0*/  LDG.E.LTC128B.U16 R172, desc[UR36][R88.64+0x40] ;  /* 0x0000402458ac7981 */ /* 0x000164000c1e1520 */
.L_x_63:
[----:B------:R-:W-:Y:S05]  /*30d0*/  BSYNC B1 ;  /* 0x0000000000017941 */ /* 0x000fea0003800000 */
.L_x_62:
        /* <DEDUP_REMOVED lines=12> */
.L_x_65:
[----:B------:R-:W-:Y:S05]  /*31a0*/  BSYNC B1 ;  /* 0x0000000000017941 */ /* 0x000fea0003800000 */
.L_x_64:
        /* <DEDUP_REMOVED lines=12> */
.L_x_67:
[----:B------:R-:W-:Y:S05]  /*3270*/  BSYNC B1 ;  /* 0x0000000000017941 */ /* 0x000fea0003800000 */
.L_x_66:
        /* <DEDUP_REMOVED lines=12> */
.L_x_69:
[----:B------:R-:W-:Y:S05]  /*3340*/  BSYNC B1 ;  /* 0x0000000000017941 */ /* 0x000fea0003800000 */
.L_x_68:
        /* <DEDUP_REMOVED lines=12> */
.L_x_71:
[----:B------:R-:W-:Y:S05]  /*3410*/  BSYNC B1 ;  /* 0x0000000000017941 */ /* 0x000fea0003800000 */
.L_x_70:
        /* <DEDUP_REMOVED lines=12> */
.L_x_73:
[----:B------:R-:W-:Y:S05]  /*34e0*/  BSYNC B1 ;  /* 0x0000000000017941 */ /* 0x000fea0003800000 */
.L_x_72:
        /* <DEDUP_REMOVED lines=12> */
.L_x_75:
[----:B------:R-:W-:Y:S05]  /*35b0*/  BSYNC B1 ;  /* 0x0000000000017941 */ /* 0x000fea0003800000 */
.L_x_74:
        /* <DEDUP_REMOVED lines=12> */
.L_x_77:
[----:B------:R-:W-:Y:S05]  /*3680*/  BSYNC B1 ;  /* 0x0000000000017941 */ /* 0x000fea0003800000 */
.L_x_76:
        /* <DEDUP_REMOVED lines=12> */
.L_x_79:
[----:B------:R-:W-:Y:S05]  /*3750*/  BSYNC B1 ;  /* 0x0000000000017941 */ /* 0x000fea0003800000 */
.L_x_78:
        /* <DEDUP_REMOVED lines=12> */
.L_x_81:
[----:B------:R-:W-:Y:S05]  /*3820*/  BSYNC B1 ;  /* 0x0000000000017941 */ /* 0x000fea0003800000 */
.L_x_80:
        /* <DEDUP_REMOVED lines=12> */
.L_x_83:
[----:B------:R-:W-:Y:S05]  /*38f0*/  BSYNC B1 ;  /* 0x0000000000017941 */ /* 0x000fea0003800000 */
.L_x_82:
        /* <DEDUP_REMOVED lines=12> */
.L_x_85:
[----:B------:R-:W-:Y:S05]  /*39c0*/  BSYNC B1 ;  /* 0x0000000000017941 */ /* 0x000fea0003800000 */
.L_x_84:
        /* <DEDUP_REMOVED lines=12> */
.L_x_87:
[----:B------:R-:W-:Y:S05]  /*3a90*/  BSYNC B1 ;  /* 0x0000000000017941 */ /* 0x000fea0003800000 */
.L_x_86:
        /* <DEDUP_REMOVED lines=12> */
.L_x_89:
[----:B------:R-:W-:Y:S05]  /*3b60*/  BSYNC B1 ;  /* 0x0000000000017941 */ /* 0x000fea0003800000 */
.L_x_88:
        /* <DEDUP_REMOVED lines=12> */
.L_x_91:
[----:B------:R-:W-:Y:S05]  /*3c30*/  BSYNC B1 ;  /* 0x0000000000017941 */ /* 0x000fea0003800000 */
.L_x_90:
        /* <DEDUP_REMOVED lines=12> */
.L_x_93:
[----:B------:R-:W-:Y:S05]  /*3d00*/  BSYNC B1 ;  /* 0x0000000000017941 */ /* 0x000fea0003800000 */
.L_x_92:
        /* <DEDUP_REMOVED lines=12> */
.L_x_95:
[----:B------:R-:W-:Y:S05]  /*3dd0*/  BSYNC B1 ;  /* 0x0000000000017941 */ /* 0x000fea0003800000 */
.L_x_94:
        /* <DEDUP_REMOVED lines=12> */
.L_x_97:
[----:B------:R-:W-:Y:S05]  /*3ea0*/  BSYNC B1 ;  /* 0x0000000000017941 */ /* 0x000fea0003800000 */
.L_x_96:
        /* <DEDUP_REMOVED lines=12> */
.L_x_99:
[----:B------:R-:W-:Y:S05]  /*3f70*/  BSYNC B1 ;  /* 0x0000000000017941 */ /* 0x000fea0003800000 */
.L_x_98:
        /* <DEDUP_REMOVED lines=12> */
.L_x_101:
[----:B------:R-:W-:Y:S05]  /*4040*/  BSYNC B1 ;  /* 0x0000000000017941 */ /* 0x000fea0003800000 */
.L_x_100:
        /* <DEDUP_REMOVED lines=12> */
.L_x_103:
[----:B------:R-:W-:Y:S05]  /*4110*/  BSYNC B1 ;  /* 0x0000000000017941 */ /* 0x000fea0003800000 */
.L_x_102:
        /* <DEDUP_REMOVED lines=12> */
.L_x_105:
[----:B------:R-:W-:Y:S05]  /*41e0*/  BSYNC B1 ;  /* 0x0000000000017941 */ /* 0x000fea0003800000 */
.L_x_104:
        /* <DEDUP_REMOVED lines=12> */
.L_x_107:
[----:B------:R-:W-:Y:S05]  /*42b0*/  BSYNC B1 ;  /* 0x0000000000017941 */ /* 0x000fea0003800000 */
.L_x_106:
        /* <DEDUP_REMOVED lines=12> */
.L_x_109:
[----:B------:R-:W-:Y:S05]  /*4380*/  BSYNC B1 ;  /* 0x0000000000017941 */ /* 0x000fea0003800000 */
.L_x_108:
        /* <DEDUP_REMOVED lines=12> */
.L_x_111:
[----:B------:R-:W-:Y:S05]  /*4450*/  BSYNC B1 ;  /* 0x0000000000017941 */ /* 0x000fea0003800000 */
.L_x_110:
        /* <DEDUP_REMOVED lines=12> */
.L_x_113:
[----:B------:R-:W-:Y:S05]  /*4520*/  BSYNC B1 ;  /* 0x0000000000017941 */ /* 0x000fea0003800000 */
.L_x_112:
        /* <DEDUP_REMOVED lines=12> */
.L_x_115:
[----:B------:R-:W-:Y:S05]  /*45f0*/  BSYNC B1 ;  /* 0x0000000000017941 */ /* 0x000fea0003800000 */
.L_x_114:
        /* <DEDUP_REMOVED lines=12> */
.L_x_117:
[----:B------:R-:W-:Y:S05]  /*46c0*/  BSYNC B1 ;  /* 0x0000000000017941 */ /* 0x000fea0003800000 */
.L_x_116:
        /* <DEDUP_REMOVED lines=12> */
.L_x_119:
[----:B------:R-:W-:Y:S05]  /*4790*/  BSYNC B1 ;  /* 0x0000000000017941 */ /* 0x000fea0003800000 */
.L_x_118:
        /* <DEDUP_REMOVED lines=12> */
.L_x_121:
[----:B------:R-:W-:Y:S05]  /*4860*/  BSYNC B1 ;  /* 0x0000000000017941 */ /* 0x000fea0003800000 */
.L_x_120:
        /* <DEDUP_REMOVED lines=12> */
.L_x_123:
[----:B------:R-:W-:Y:S05]  /*4930*/  BSYNC B1 ;  /* 0x0000000000017941 */ /* 0x000fea0003800000 */
.L_x_122:
        /* <DEDUP_REMOVED lines=12> */
.L_x_125:
[----:B------:R-:W-:Y:S05]  /*4a00*/  BSYNC B1 ;  /* 0x0000000000017941 */ /* 0x000fea0003800000 */
.L_x_124:
        /* <DEDUP_REMOVED lines=12> */
.L_x_127:
[----:B------:R-:W-:Y:S05]  /*4ad0*/  BSYNC B1 ;  /* 0x0000000000017941 */ /* 0x000fea0003800000 */
.L_x_126:
        /* <DEDUP_REMOVED lines=12> */
.L_x_129:
[----:B------:R-:W-:Y:S05]  /*4ba0*/  BSYNC B1 ;  /* 0x0000000000017941 */ /* 0x000fea0003800000 */
.L_x_128:
        /* <DEDUP_REMOVED lines=12> */
.L_x_131:
[----:B------:R-:W-:Y:S05]  /*4c70*/  BSYNC B1 ;  /* 0x0000000000017941 */ /* 0x000fea0003800000 */
.L_x_130:
        /* <DEDUP_REMOVED lines=12> */
.L_x_133:
[----:B------:R-:W-:Y:S05]  /*4d40*/  BSYNC B1 ;  /* 0x0000000000017941 */ /* 0x000fea0003800000 */
.L_x_132:
        /* <DEDUP_REMOVED lines=12> */
.L_x_135:
[----:B------:R-:W-:Y:S05]  /*4e10*/  BSYNC B1 ;  /* 0x0000000000017941 */ /* 0x000fea0003800000 */
.L_x_134:
        /* <DEDUP_REMOVED lines=12> */
.L_x_137:
[----:B------:R-:W-:Y:S05]  /*4ee0*/  BSYNC B1 ;  /* 0x0000000000017941 */ /* 0x000fea0003800000 */
.L_x_136:
        /* <DEDUP_REMOVED lines=12> */
.L_x_139:
[----:B------:R-:W-:Y:S05]  /*4fb0*/  BSYNC B1 ;  /* 0x0000000000017941 */ /* 0x000fea0003800000 */
.L_x_138:
        /* <DEDUP_REMOVED lines=12> */
.L_x_141:
[----:B------:R-:W-:Y:S05]  /*5080*/  BSYNC B1 ;  /* 0x0000000000017941 */ /* 0x000fea0003800000 */
.L_x_140:
        /* <DEDUP_REMOVED lines=12> */
.L_x_143:
[----:B------:R-:W-:Y:S05]  /*5150*/  BSYNC B1 ;  /* 0x0000000000017941 */ /* 0x000fea0003800000 */
.L_x_142:
        /* <DEDUP_REMOVED lines=12> */
.L_x_145:
[----:B------:R-:W-:Y:S05]  /*5220*/  BSYNC B1 ;  /* 0x0000000000017941 */ /* 0x000fea0003800000 */
.L_x_144:
        /* <DEDUP_REMOVED lines=12> */
.L_x_147:
[----:B------:R-:W-:Y:S05]  /*52f0*/  BSYNC B1 ;  /* 0x0000000000017941 */ /* 0x000fea0003800000 */
.L_x_146:
        /* <DEDUP_REMOVED lines=12> */
.L_x_149:
[----:B------:R-:W-:Y:S05]  /*53c0*/  BSYNC B1 ;  /* 0x0000000000017941 */ /* 0x000fea0003800000 */
.L_x_148:
        /* <DEDUP_REMOVED lines=12> */
.L_x_151:
[----:B------:R-:W-:Y:S05]  /*5490*/  BSYNC B1 ;  /* 0x0000000000017941 */ /* 0x000fea0003800000 */
.L_x_150:
[----:B-----5:R-:W-:Y:S01]  /*54a0*/  HADD2.F32 R8, -RZ, R172.H0_H0 ;  /* 0x200000acff087230 */ /* 0x020fe20000004100 */
[----:B------:R-:W-:Y:S01]  /*54b0*/  ISETP.GT.AND P1, PT, R0, 0x79, P0 ;  /* 0x000000790000780c */ /* 0x000fe20000724270 */
[----:B------:R-:W-:Y:S01]  /*54c0*/  BSSY B1, `(.L_x_152) ;  /* 0x000000c000017945 */ /* 0x000fe20003800000 */
[----:B------:R-:W-:Y:S02]  /*54d0*/  IADD3 R153, P0, R153, 0x80, RZ ;  /* 0x0000008099997810 */ /* 0x000fe40007f1e0ff */
[----:B-1----:R-:W-:Y:S01]  /*54e0*/  FMUL R91, R8, R155 ;  /* 0x0000009b085b7220 */ /* 0x002fe20000400000 */
[----:B------:R-:W-:-:S03]  /*54f0*/  @P2 MOV R8, R168 ;  /* 0x000000a800082202 */ /* 0x000fc60000000f00 */
[----:B------:R-:W-:-:S05]  /*5500*/  FFMA R91, R150, R154, R91 ;  /* 0x0000009a965b7223 */ /* 0x000fca000000005b */
[----:B------:R-:W-:-:S04]  /*5510*/  F2FP.F16.F32.PACK_AB R91, RZ, R91 ;  /* 0x0000005bff5b723e */ /* 0x000fc800000000ff */
[----:B------:R-:W-:Y:S01]  /*5520*/  PRMT R90, R91, 0x7610, R90 ;  /* 0x000076105b5a7816 */ /* 0x000fe2000000005a */
[----:B------:R-:W-:Y:S02]  /*5530*/  IMAD.X R91, RZ, RZ, R9, P0 ;  /* 0x000000ffff5b7224 */ /* 0x000fe400000e0609 */
[----:B------:R-:W-:-:S05]  /*5540*/  @P2 IMAD.MOV.U32 R9, RZ, RZ, R169 ;  /* 0x000000ffff092224 */ /* 0x000fca00078e00a9 */
[----:B------:R1:W-:Y:S01]  /*5550*/  @P2 STG.E.U16 desc[UR36][R8.64+0xf0], R90 ;  /* 0x0000f05a08002986 */ /* 0x0003e2000c101524 */
[----:B------:R-:W-:Y:S05]  /*5560*/  @!P1 BRA `(.L_x_153) ;  /* 0x0000000000049947 */ /* 0x000fea0003800000 */
[----:B------:R0:W5:Y:S02]  /*5570*/  LDG.E.LTC128B.U16 R172, desc[UR36][R88.64+0xf2] ;  /* 0x0000f22458ac7981 */ /* 0x000164000c1e1520 */
.L_x_153:
[----:B------:R-:W-:Y:S05]  /*5580*/  BSYNC B1 ;  /* 0x0000000000017941 */ /* 0x000fea0003800000 */
.L_x_152:
[----:B-1---5:R-:W-:Y:S01]  /*5590*/  HADD2.F32 R8, -RZ, R172.H0_H0 ;  /* 0x200000acff087230 */ /* 0x022fe20000004100 */
[----:B------:R-:W-:Y:S01]  /*55a0*/  ISETP.GT.AND P0, PT, R3, 0x80, PT ;  /* 0x000000800300780c */ /* 0x000fe20003f04270 */
[----:B------:R-:W-:-:S03]  /*55b0*/  IMAD R90, R91, R14, RZ ;  /* 0x0000000e5b5a7224 */ /* 0x000fc600078e02ff */
[----:B0-2---:R-:W-:Y:S01]  /*55c0*/  FMUL R88, R8, R155 ;  /* 0x0000009b08587220 */ /* 0x005fe20000400000 */
[C---:B------:R-:W-:Y:S01]  /*55d0*/  IMAD R97, R153.reuse, R15, R90 ;  /* 0x0000000f99617224 */ /* 0x040fe200078e025a */
[----:B------:R-:W-:Y:S01]  /*55e0*/  ISETP.GT.AND P3, PT, R0, RZ, P0 ;  /* 0x000000ff0000720c */ /* 0x000fe20000764270 */
[----:B------:R-:W-:-:S04]  /*55f0*/  IMAD.WIDE.U32 R8, R153, R14, R156 ;  /* 0x0000000e99087225 */ /* 0x000fc800078e009c */
[----:B------:R-:W-:Y:S01]  /*5600*/  FFMA R151, R151, R154, R88 ;  /* 0x0000009a97977223 */ /* 0x000fe20000000058 */
[----:B------:R-:W-:Y:S01]  /*5610*/  IMAD.IADD R9, R9, 0x1, R97 ;  /* 0x0000000109097824 */ /* 0x000fe200078e0261 */
[----:B------:R-:W-:-:S03]  /*5620*/  LEA R88, P2, R8, R10, 0x1 ;  /* 0x0000000a08587211 */ /* 0x000fc600078408ff */
[----:B------:R-:W-:Y:S02]  /*5630*/  F2FP.F16.F32.PACK_AB R151, RZ, R151 ;  /* 0x00000097ff97723e */ /* 0x000fe400000000ff */
[----:B------:R-:W-:-:S03]  /*5640*/  LEA.HI.X R89, R8, R11, R9, 0x1, P2 ;  /* 0x0000000b08597211 */ /* 0x000fc600010f0c09 */
[----:B------:R0:W-:Y:S04]  /*5650*/  @P1 STG.E.U16 desc[UR36][R168.64+0xf2], R151 ;  /* 0x0000f297a8001986 */ /* 0x0001e8000c101524 */
[----:B------:R-:W2:Y:S01]  /*5660*/  @P3 LDG.E.LTC128B.U16 R172, desc[UR36][R88.64] ;  /* 0x0000002458ac3981 */ /* 0x000ea2000c1e1520 */
[----:B------:R-:W-:Y:S01]  /*5670*/  IMAD.WIDE.U32 R8, R153, R14, R6 ;  /* 0x0000000e99087225 */ /* 0x000fe200078e0006 */
[----:B------:R-:W-:Y:S01]  /*5680*/  SHF.L.U64.HI R95, R4, 0x8, R5 ;  /* 0x00000008045f7819 */ /* 0x000fe20000010205 */
[----:B------:R-:W-:Y:S01]  /*5690*/  BSSY B1, `(.L_x_154) ;  /* 0x0000011000017945 */ /* 0x000fe20003800000 */
[----:B------:R-:W-:Y:S01]  /*56a0*/  ISETP.GT.AND P2, PT, R0, 0x1, P0 ;  /* 0x000000010000780c */ /* 0x000fe20000744270 */
[----:B------:R-:W-:Y:S02]  /*56b0*/  IMAD.IADD R9, R97, 0x1, R9 ;  /* 0x0000000161097824 */ /* 0x000fe400078e0209 */
[----:B------:R-:W-:-:S02]  /*56c0*/  IMAD.SHL.U32 R93, R4, 0x100, RZ ;  /* 0x00000100045d7824 */ /* 0x000fc400078e00ff */
[----:B--2---:R-:W-:-:S05]  /*56d0*/  HADD2.F32 R90, -RZ, R172.H0_H0 ;  /* 0x200000acff5a7230 */ /* 0x004fca0000004100 */
[----:B------:R-:W-:Y:S01]  /*56e0*/  FMUL R15, R90, R155 ;  /* 0x0000009b5a0f7220 */ /* 0x000fe20000400000 */
[----:B------:R-:W-:Y:S01]  /*56f0*/  IMAD.WIDE.U32 R90, R23, R12, R8 ;  /* 0x0000000c175a7225 */ /* 0x000fe200078e0008 */
[----:B------:R-:W-:-:S03]  /*5700*/  IADD3 R8, P1, R93, R158, RZ ;  /* 0x0000009e5d087210 */ /* 0x000fc60007f3e0ff */
[----:B------:R-:W-:Y:S01]  /*5710*/  FFMA R15, R24, R154, R15 ;  /* 0x0000009a180f7223 */ /* 0x000fe2000000000f */
[----:B------:R-:W-:Y:S01]  /*5720*/  IMAD.IADD R5, R13, 0x1, R91 ;  /* 0x000000010d057824 */ /* 0x000fe200078e025b */
[C---:B------:R-:W-:Y:S01]  /*5730*/  LEA R4, P4, R90.reuse, R10, 0x1 ;  /* 0x0000000a5a047211 */ /* 0x040fe200078808ff */
[----:B------:R-:W-:Y:S02]  /*5740*/  IMAD.X R9, R95, 0x1, R159, P1 ;  /* 0x000000015f097824 */ /* 0x000fe400008e069f */
[----:B------:R-:W-:Y:S02]  /*5750*/  F2FP.F16.F32.PACK_AB R15, RZ, R15 ;  /* 0x0000000fff0f723e */ /* 0x000fe400000000ff */
[----:B------:R-:W-:-:S03]  /*5760*/  LEA.HI.X R5, R90, R11, R5, 0x1, P4 ;  /* 0x0000000b5a057211 */ /* 0x000fc600020f0c05 */
[----:B------:R0:W-:Y:S01]  /*5770*/  @P3 STG.E.U16 desc[UR36][R8.64], R15 ;  /* 0x0000000f08003986 */ /* 0x0001e2000c101524 */
[----:B------:R-:W-:Y:S05]  /*5780*/  @!P2 BRA `(.L_x_155) ;  /* 0x000000000004a947 */ /* 0x000fea0003800000 */
[----:B------:R1:W5:Y:S02]  /*5790*/  LDG.E.LTC128B.U16 R172, desc[UR36][R4.64+0x2] ;  /* 0x0000022404ac7981 */ /* 0x000364000c1e1520 */
.L_x_155:
[----:B------:R-:W-:Y:S05]  /*57a0*/  BSYNC B1 ;  /* 0x0000000000017941 */ /* 0x000fea0003800000 */
.L_x_154:
[----:B-----5:R-:W-:Y:S01]  /*57b0*/  HADD2.F32 R24, -RZ, R172.H0_H0 ;  /* 0x200000acff187230 */ /* 0x020fe20000004100 */
[----:B------:R-:W-:Y:S01]  /*57c0*/  ISETP.GT.AND P1, PT, R3, 0x88, PT ;  /* 0x000000880300780c */ /* 0x000fe20003f24270 */
[----:B0-----:R-:W-:Y:S01]  /*57d0*/  IMAD.WIDE.U32 R14, R153, R14, R162 ;  /* 0x0000000e990e7225 */ /* 0x001fe200078e00a2 */
[----:B------:R-:W-:Y:S03]  /*57e0*/  BSSY B1, `(.L_x_156) ;  /* 0x000000e000017945 */ /* 0x000fe60003800000 */
[----:B------:R-:W-:Y:S01]  /*57f0*/  FMUL R24, R24, R155 ;  /* 0x0000009b18187220 */ /* 0x000fe20000400000 */
[----:B------:R-:W-:Y:S02]  /*5800*/  ISETP.GT.AND P3, PT, R0, RZ, P1 ;  /* 0x000000ff0000720c */ /* 0x000fe40000f64270 */
[----:B------:R-:W-:Y:S01]  /*5810*/  IADD3 R21, P5, R20, R14, RZ ;  /* 0x0000000e14157210 */ /* 0x000fe20007fbe0ff */
[----:B------:R-:W-:Y:S01]  /*5820*/  FFMA R24, R25, R154, R24 ;  /* 0x0000009a19187223 */ /* 0x000fe20000000018 */
[----:B------:R-:W-:-:S02]  /*5830*/  IADD3 R97, R97, R15, RZ ;  /* 0x0000000f61617210 */ /* 0x000fc40007ffe0ff */
[----:B------:R-:W-:Y:S02]  /*5840*/  IADD3 R20, P4, R6, R14, RZ ;  /* 0x0000000e06147210 */ /* 0x000fe40007f9e0ff */
[----:B------:R-:W-:Y:S01]  /*5850*/  F2FP.F16.F32.PACK_AB R24, RZ, R24 ;  /* 0x00000018ff18723e */ /* 0x000fe200000000ff */
[----:B------:R-:W-:Y:S01]  /*5860*/  IMAD.X R156, R97, 0x1, R157, P5 ;  /* 0x00000001619c7824 */ /* 0x000fe200028e069d */
[----:B------:R-:W-:-:S03]  /*5870*/  LEA R14, P5, R21, R10, 0x1 ;  /* 0x0000000a150e7211 */ /* 0x000fc600078a08ff */
[----:B------:R0:W-:Y:S01]  /*5880*/  @P2 STG.E.U16 desc[UR36][R8.64+0x2], R24 ;  /* 0x0000021808002986 */ /* 0x0001e2000c101524 */
[----:B------:R-:W-:Y:S01]  /*5890*/  LEA.HI.X R15, R21, R11, R156, 0x1, P5 ;  /* 0x0000000b150f7211 */ /* 0x000fe200028f0c9c */
[----:B------:R-:W-:Y:S08]  /*58a0*/  @!P3 BRA `(.L_x_157) ;  /* 0x000000000004b947 */ /* 0x000ff00003800000 */
[----:B------:R2:W5:Y:S02]  /*58b0*/  LDG.E.LTC128B.U16 R172, desc[UR36][R14.64] ;  /* 0x000000240eac7981 */ /* 0x000564000c1e1520 */
.L_x_157:
[----:B------:R-:W-:Y:S05]  /*58c0*/  BSYNC B1 ;  /* 0x0000000000017941 */ /* 0x000fea0003800000 */
.L_x_156:
[----:B-----5:R-:W-:Y:S01]  /*58d0*/  HADD2.F32 R6, -RZ, R172.H0_H0 ;  /* 0x200000acff067230 */ /* 0x020fe20000004100 */
[----:B------:R-:W-:Y:S01]  /*58e0*/  ISETP.GT.AND P2, PT, R0, 0x1, P1 ;  /* 0x000000010000780c */ /* 0x000fe20000f44270 */
[----:B------:R-:W-:Y:S01]  /*58f0*/  IMAD.X R21, R7, 0x1, R97, P4 ;  /* 0x0000000107157824 */ /* 0x000fe200020e0661 */
[----:B------:R-:W-:Y:S02]  /*5900*/  BSSY B1, `(.L_x_158) ;  /* 0x000000d000017945 */ /* 0x000fe40003800000 */
[----:B------:R-:W-:Y:S01]  /*5910*/  FMUL R3, R6, R155 ;  /* 0x0000009b06037220 */ /* 0x000fe20000400000 */
[----:B------:R-:W-:Y:S01]  /*5920*/  IADD3 R6, P4, R8, R165, RZ ;  /* 0x000000a508067210 */ /* 0x000fe20007f9e0ff */
[----:B--2---:R-:W-:-:S04]  /*5930*/  IMAD.WIDE.U32 R14, R23, R12, R20 ;  /* 0x0000000c170e7225 */ /* 0x004fc800078e0014 */
[----:B------:R-:W-:Y:S01]  /*5940*/  FFMA R3, R26, R154, R3 ;  /* 0x0000009a1a037223 */ /* 0x000fe20000000003 */
[----:B------:R-:W-:Y:S01]  /*5950*/  IMAD.X R7, R9, 0x1, R167, P4 ;  /* 0x0000000109077824 */ /* 0x000fe200020e06a7 */
[----:B------:R-:W-:Y:S01]  /*5960*/  LEA R10, P5, R14, R10, 0x1 ;  /* 0x0000000a0e0a7211 */ /* 0x000fe200078a08ff */
[----:B------:R-:W-:Y:S02]  /*5970*/  IMAD.IADD R13, R13, 0x1, R15 ;  /* 0x000000010d0d7824 */ /* 0x000fe400078e020f */
[----:B------:R-:W-:-:S03]  /*5980*/  F2FP.F16.F32.PACK_AB R3, RZ, R3 ;  /* 0x00000003ff03723e */ /* 0x000fc600000000ff */
[----:B------:R-:W-:Y:S02]  /*5990*/  LEA.HI.X R11, R14, R11, R13, 0x1, P5 ;  /* 0x0000000b0e0b7211 */ /* 0x000fe400028f0c0d */
[----:B------:R2:W-:Y:S01]  /*59a0*/  @P3 STG.E.U16 desc[UR36][R6.64], R3 ;  /* 0x0000000306003986 */ /* 0x0005e2000c101524 */
[----:B------:R-:W-:Y:S05]  /*59b0*/  @!P2 BRA `(.L_x_159) ;  /* 0x000000000004a947 */ /* 0x000fea0003800000 */
[----:B------:R0:W5:Y:S02]  /*59c0*/  LDG.E.LTC128B.U16 R172, desc[UR36][R10.64+0x2] ;  /* 0x000002240aac7981 */ /* 0x000164000c1e1520 */
.L_x_159:
[----:B------:R-:W-:Y:S05]  /*59d0*/  BSYNC B1 ;  /* 0x0000000000017941 */ /* 0x000fea0003800000 */
.L_x_158:
[----:B-----5:R-:W-:Y:S01]  /*59e0*/  HADD2.F32 R12, -RZ, R172.H0_H0 ;  /* 0x200000acff0c7230 */ /* 0x020fe20000004100 */
[----:B------:R-:W-:Y:S01]  /*59f0*/  ISETP.GT.AND P3, PT, R0, 0x8, P0 ;  /* 0x000000080000780c */ /* 0x000fe20000764270 */
[----:B------:R-:W-:Y:S03]  /*5a00*/  BSSY B1, `(.L_x_160) ;  /* 0x0000007000017945 */ /* 0x000fe60003800000 */
[----:B------:R-:W-:-:S04]  /*5a10*/  FMUL R12, R12, R155 ;  /* 0x0000009b0c0c7220 */ /* 0x000fc80000400000 */
[----:B------:R-:W-:-:S05]  /*5a20*/  FFMA R12, R27, R154, R12 ;  /* 0x0000009a1b0c7223 */ /* 0x000fca000000000c */
[----:B------:R-:W-:-:S05]  /*5a30*/  F2FP.F16.F32.PACK_AB R12, RZ, R12 ;  /* 0x0000000cff0c723e */ /* 0x000fca00000000ff */
[----:B------:R0:W-:Y:S01]  /*5a40*/  @P2 STG.E.U16 desc[UR36][R6.64+0x2], R12 ;  /* 0x0000020c06002986 */ /* 0x0001e2000c101524 */
[----:B------:R-:W-:Y:S05]  /*5a50*/  @!P3 BRA `(.L_x_161) ;  /* 0x000000000004b947 */ /* 0x000fea0003800000 */
[----:B------:R0:W5:Y:S02]  /*5a60*/  LDG.E.LTC128B.U16 R172, desc[UR36][R4.64+0x10] ;  /* 0x0000102404ac7981 */ /* 0x000164000c1e1520 */
.L_x_161:
[----:B------:R-:W-:Y:S05]  /*5a70*/  BSYNC B1 ;  /* 0x0000000000017941 */ /* 0x000fea0003800000 */
.L_x_160:
[----:B0-2--5:R-:W-:Y:S01]  /*5a80*/  HADD2.F32 R6, -RZ, R172.H0_H0 ;  /* 0x200000acff067230 */ /* 0x025fe20000004100 */
[----:B------:R-:W-:Y:S01]  /*5a90*/  ISETP.GT.AND P2, PT, R0, 0x9, P0 ;  /* 0x000000090000780c */ /* 0x000fe20000744270 */
[----:B------:R-:W-:Y:S01]  /*5aa0*/  IMAD.MOV.U32 R7, RZ, RZ, R9 ;  /* 0x000000ffff077224 */ /* 0x000fe200078e0009 */
[----:B------:R-:W-:Y:S02]  /*5ab0*/  BSSY B1, `(.L_x_162) ;  /* 0x0000008000017945 */ /* 0x000fe40003800000 */
[----:B------:R-:W-:Y:S01]  /*5ac0*/  FMUL R3, R6, R155 ;  /* 0x0000009b06037220 */ /* 0x000fe20000400000 */
[----:B------:R-:W-:-:S03]  /*5ad0*/  IMAD.MOV.U32 R6, RZ, RZ, R8 ;  /* 0x000000ffff067224 */ /* 0x000fc600078e0008 */
[----:B------:R-:W-:-:S05]  /*5ae0*/  FFMA R3, R28, R154, R3 ;  /* 0x0000009a1c037223 */ /* 0x000fca0000000003 */
[----:B------:R-:W-:-:S05]  /*5af0*/  F2FP.F16.F32.PACK_AB R3, RZ, R3 ;  /* 0x00000003ff03723e */ /* 0x000fca00000000ff */
[----:B------:R0:W-:Y:S01]  /*5b00*/  @P3 STG.E.U16 desc[UR36][R6.64+0x10], R3 ;  /* 0x0000100306003986 */ /* 0x0001e2000c101524 */
[----:B------:R-:W-:Y:S05]  /*5b10*/  @!P2 BRA `(.L_x_163) ;  /* 0x000000000004a947 */ /* 0x000fea0003800000 */
[----:B------:R2:W5:Y:S02]  /*5b20*/  LDG.E.LTC128B.U16 R172, desc[UR36][R4.64+0x12] ;  /* 0x0000122404ac7981 */ /* 0x000564000c1e1520 */
.L_x_163:
[----:B------:R-:W-:Y:S05]  /*5b30*/  BSYNC B1 ;  /* 0x0000000000017941 */ /* 0x000fea0003800000 */
.L_x_162:
        /* <DEDUP_REMOVED lines=9> */
.L_x_165:
[----:B------:R-:W-:Y:S05]  /*5bd0*/  BSYNC B1 ;  /* 0x0000000000017941 */ /* 0x000fea0003800000 */
.L_x_164:
[----:B0----5:R-:W-:Y:S01]  /*5be0*/  HADD2.F32 R12, -RZ, R172.H0_H0 ;  /* 0x200000acff0c7230 */ /* 0x021fe20000004100 */
[----:B------:R-:W-:Y:S01]  /*5bf0*/  IADD3 R8, P3, R165, R8, RZ ;  /* 0x00000008a5087210 */ /* 0x000fe20007f7e0ff */
[----:B------:R-:W-:Y:S01]  /*5c00*/  BSSY B1, `(.L_x_166) ;  /* 0x0000009000017945 */ /* 0x000fe20003800000 */
[----:B------:R-:W-:Y:S02]  /*5c10*/  ISETP.GT.AND P2, PT, R0, 0x9, P1 ;  /* 0x000000090000780c */ /* 0x000fe40000f44270 */
[----:B------:R-:W-:Y:S01]  /*5c20*/  FMUL R3, R12, R155 ;  /* 0x0000009b0c037220 */ /* 0x000fe20000400000 */
[----:B------:R-:W-:-:S03]  /*5c30*/  IADD3.X R9, R167, R9, RZ, P3, !PT ;  /* 0x00000009a7097210 */ /* 0x000fc60001ffe4ff */
[----:B------:R-:W-:-:S05]  /*5c40*/  FFMA R3, R30, R154, R3 ;  /* 0x0000009a1e037223 */ /* 0x000fca0000000003 */
[----:B------:R-:W-:-:S05]  /*5c50*/  F2FP.F16.F32.PACK_AB R3, RZ, R3 ;  /* 0x00000003ff03723e */ /* 0x000fca00000000ff */
[----:B------:R0:W-:Y:S01]  /*5c60*/  @P4 STG.E.U16 desc[UR36][R8.64+0x10], R3 ;  /* 0x0000100308004986 */ /* 0x0001e2000c101524 */
[----:B------:R-:W-:Y:S05]  /*5c70*/  @!P2 BRA `(.L_x_167) ;  /* 0x000000000004a947 */ /* 0x000fea0003800000 */
[----:B------:R0:W5:Y:S02]  /*5c80*/  LDG.E.LTC128B.U16 R172, desc[UR36][R10.64+0x12] ;  /* 0x000012240aac7981 */ /* 0x000164000c1e1520 */
.L_x_167:
[----:B------:R-:W-:Y:S05]  /*5c90*/  BSYNC B1 ;  /* 0x0000000000017941 */ /* 0x000fea0003800000 */
.L_x_166:
[----:B0----5:R-:W-:Y:S01]  /*5ca0*/  HADD2.F32 R8, -RZ, R172.H0_H0 ;  /* 0x200000acff087230 */ /* 0x021fe20000004100 */
[----:B------:R-:W-:Y:S01]  /*5cb0*/  ISETP.GT.AND P3, PT, R0, 0x10, P0 ;  /* 0x000000100000780c */ /* 0x000fe20000764270 */
[----:B------:R-:W-:Y:S03]  /*5cc0*/  BSSY B1, `(.L_x_168) ;  /* 0x0000009000017945 */ /* 0x000fe60003800000 */
[----:B------:R-:W-:-:S04]  /*5cd0*/  FMUL R8, R8, R155 ;  /* 0x0000009b08087220 */ /* 0x000fc80000400000 */
[----:B------:R-:W-:Y:S01]  /*5ce0*/  FFMA R31, R31, R154, R8 ;  /* 0x0000009a1f1f7223 */ /* 0x000fe20000000008 */
[----:B------:R-:W-:-:S04]  /*5cf0*/  IADD3 R8, P4, P5, R165, R158, R93 ;  /* 0x0000009ea5087210 */ /* 0x000fc80007d9e05d */
[----:B------:R-:W-:Y:S02]  /*5d00*/  F2FP.F16.F32.PACK_AB R31, RZ, R31 ;  /* 0x0000001fff1f723e */ /* 0x000fe400000000ff */
[----:B------:R-:W-:-:S05]  /*5d10*/  IADD3.X R9, R167, R159, R95, P4, P5 ;  /* 0x0000009fa7097210 */ /* 0x000fca00027ea45f */
[----:B------:R0:W-:Y:S01]  /*5d20*/  @P2 STG.E.U16 desc[UR36][R8.64+0x12], R31 ;  /* 0x0000121f08002986 */ /* 0x0001e2000c101524 */
[----:B------:R-:W-:Y:S05]  /*5d30*/  @!P3 BRA `(.L_x_169) ;  /* 0x000000000004b947 */ /* 0x000fea0003800000 */
[----:B------:R0:W5:Y:S02]  /*5d40*/  LDG.E.LTC128B.U16 R172, desc[UR36][R4.64+0x20] ;  /* 0x0000202404ac7981 */ /* 0x000164000c1e1520 */
.L_x_169:
[----:B------:R-:W-:Y:S05]  /*5d50*/  BSYNC B1 ;  /* 0x0000000000017941 */ /* 0x000fea0003800000 */
.L_x_168:
        /* <DEDUP_REMOVED lines=9> */
.L_x_171:
[----:B------:R-:W-:Y:S05]  /*5df0*/  BSYNC B1 ;  /* 0x0000000000017941 */ /* 0x000fea0003800000 */
.L_x_170:
        /* <DEDUP_REMOVED lines=9> */
.L_x_173:
[----:B------:R-:W-:Y:S05]  /*5e90*/  BSYNC B1 ;  /* 0x0000000000017941 */ /* 0x000fea0003800000 */
.L_x_172:
[----:B0----5:R-:W-:Y:S01]  /*5ea0*/  HADD2.F32 R12, -RZ, R172.H0_H0 ;  /* 0x200000acff0c7230 */ /* 0x021fe20000004100 */
        /* <DEDUP_REMOVED lines=8> */
.L_x_175:
[----:B------:R-:W-:Y:S05]  /*5f30*/  BSYNC B1 ;  /* 0x0000000000017941 */ /* 0x000fea0003800000 */
.L_x_174:
        /* <DEDUP_REMOVED lines=9> */
.L_x_177:
[----:B------:R-:W-:Y:S05]  /*5fd0*/  BSYNC B1 ;  /* 0x0000000000017941 */ /* 0x000fea0003800000 */
.L_x_176:
        /* <DEDUP_REMOVED lines=9> */
.L_x_179:
[----:B------:R-:W-:Y:S05]  /*6070*/  BSYNC B1 ;  /* 0x0000000000017941 */ /* 0x000fea0003800000 */
.L_x_178:
        /* <DEDUP_REMOVED lines=9> */
.L_x_181:
[----:B------:R-:W-:Y:S05]  /*6110*/  BSYNC B1 ;  /* 0x0000000000017941 */ /* 0x000fea0003800000 */
.L_x_180:
        /* <DEDUP_REMOVED lines=9> */
.L_x_183:
[----:B------:R-:W-:Y:S05]  /*61b0*/  BSYNC B1 ;  /* 0x0000000000017941 */ /* 0x000fea0003800000 */
.L_x_182:
        /* <DEDUP_REMOVED lines=9> */
.L_x_185:
[----:B------:R-:W-:Y:S05]  /*6250*/  BSYNC B1 ;  /* 0x0000000000017941 */ /* 0x000fea0003800000 */
.L_x_184:
        /* <DEDUP_REMOVED lines=9> */
.L_x_187:
[----:B------:R-:W-:Y:S05]  /*62f0*/  BSYNC B1 ;  /* 0x0000000000017941 */ /* 0x000fea0003800000 */
.L_x_186:
        /* <DEDUP_REMOVED lines=9> */
.L_x_189:
[----:B------:R-:W-:Y:S05]  /*6390*/  BSYNC B1 ;  /* 0x0000000000017941 */ /* 0x000fea0003800000 */
.L_x_188:
        /* <DEDUP_REMOVED lines=9> */
.L_x_191:
[----:B------:R-:W-:Y:S05]  /*6430*/  BSYNC B1 ;  /* 0x0000000000017941 */ /* 0x000fea0003800000 */
.L_x_190:
        /* <DEDUP_REMOVED lines=9> */
.L_x_193:
[----:B------:R-:W-:Y:S05]  /*64d0*/  BSYNC B1 ;  /* 0x0000000000017941 */ /* 0x000fea0003800000 */
.L_x_192:
        /* <DEDUP_REMOVED lines=9> */
.L_x_195:
[----:B------:R-:W-:Y:S05]  /*6570*/  BSYNC B1 ;  /* 0x0000000000017941 */ /* 0x000fea0003800000 */
.L_x_194:
        /* <DEDUP_REMOVED lines=9> */
.L_x_197:
[----:B------:R-:W-:Y:S05]  /*6610*/  BSYNC B1 ;  /* 0x0000000000017941 */ /* 0x000fea0003800000 */
.L_x_196:
        /* <DEDUP_REMOVED lines=9> */
.L_x_199:
[----:B------:R-:W-:Y:S05]  /*66b0*/  BSYNC B1 ;  /* 0x0000000000017941 */ /* 0x000fea0003800000 */
.L_x_198:
        /* <DEDUP_REMOVED lines=9> */
.L_x_201:
[----:B------:R-:W-:Y:S05]  /*6750*/  BSYNC B1 ;  /* 0x0000000000017941 */ /* 0x000fea0003800000 */
.L_x_200:
        /* <DEDUP_REMOVED lines=9> */
.L_x_203:
[----:B------:R-:W-:Y:S05]  /*67f0*/  BSYNC B1 ;  /* 0x0000000000017941 */ /* 0x000fea0003800000 */
.L_x_202:
        /* <DEDUP_REMOVED lines=9> */
.L_x_205:
[----:B------:R-:W-:Y:S05]  /*6890*/  BSYNC B1 ;  /* 0x0000000000017941 */ /* 0x000fea0003800000 */
.L_x_204:
        /* <DEDUP_REMOVED lines=9> */
.L_x_207:
[----:B------:R-:W-:Y:S05]  /*6930*/  BSYNC B1 ;  /* 0x0000000000017941 */ /* 0x000fea0003800000 */
.L_x_206:
        /* <DEDUP_REMOVED lines=9> */
.L_x_209:
[----:B------:R-:W-:Y:S05]  /*69d0*/  BSYNC B1 ;  /* 0x0000000000017941 */ /* 0x000fea0003800000 */
.L_x_208:
        /* <DEDUP_REMOVED lines=9> */
.L_x_211:
[----:B------:R-:W-:Y:S05]  /*6a70*/  BSYNC B1 ;  /* 0x0000000000017941 */ /* 0x000fea0003800000 */
.L_x_210:
        /* <DEDUP_REMOVED lines=9> */
.L_x_213:
[----:B------:R-:W-:Y:S05]  /*6b10*/  BSYNC B1 ;  /* 0x0000000000017941 */ /* 0x000fea0003800000 */
.L_x_212:
        /* <DEDUP_REMOVED lines=9> */
.L_x_215:
[----:B------:R-:W-:Y:S05]  /*6bb0*/  BSYNC B1 ;  /* 0x0000000000017941 */ /* 0x000fea0003800000 */
.L_x_214:
        /* <DEDUP_REMOVED lines=9> */
.L_x_217:
[----:B------:R-:W-:Y:S05]  /*6c50*/  BSYNC B1 ;  /* 0x0000000000017941 */ /* 0x000fea0003800000 */
.L_x_216:
        /* <DEDUP_REMOVED lines=9> */
.L_x_219:
[----:B------:R-:W-:Y:S05]  /*6cf0*/  BSYNC B1 ;  /* 0x0000000000017941 */ /* 0x000fea0003800000 */
.L_x_218:
        /* <DEDUP_REMOVED lines=9> */
.L_x_221:
[----:B------:R-:W-:Y:S05]  /*6d90*/  BSYNC B1 ;  /* 0x0000000000017941 */ /* 0x000fea0003800000 */
.L_x_220:
        /* <DEDUP_REMOVED lines=9> */
.L_x_223:
[----:B------:R-:W-:Y:S05]  /*6e30*/  BSYNC B1 ;  /* 0x0000000000017941 */ /* 0x000fea0003800000 */
.L_x_222:
        /* <DEDUP_REMOVED lines=9> */
.L_x_225:
[----:B------:R-:W-:Y:S05]  /*6ed0*/  BSYNC B1 ;  /* 0x0000000000017941 */ /* 0x000fea0003800000 */
.L_x_224:
        /* <DEDUP_REMOVED lines=9> */
.L_x_227:
[----:B------:R-:W-:Y:S05]  /*6f70*/  BSYNC B1 ;  /* 0x0000000000017941 */ /* 0x000fea0003800000 */
.L_x_226:
        /* <DEDUP_REMOVED lines=9> */
.L_x_229:
[----:B------:R-:W-:Y:S05]  /*7010*/  BSYNC B1 ;  /* 0x0000000000017941 */ /* 0x000fea0003800000 */
.L_x_228:
        /* <DEDUP_REMOVED lines=9> */
.L_x_231:
[----:B------:R-:W-:Y:S05]  /*70b0*/  BSYNC B1 ;  /* 0x0000000000017941 */ /* 0x000fea0003800000 */
.L_x_230:
        /* <DEDUP_REMOVED lines=9> */
.L_x_233:
[----:B------:R-:W-:Y:S05]  /*7150*/  BSYNC B1 ;  /* 0x0000000000017941 */ /* 0x000fea0003800000 */
.L_x_232:
        /* <DEDUP_REMOVED lines=9> */
.L_x_235:
[----:B------:R-:W-:Y:S05]  /*71f0*/  BSYNC B1 ;  /* 0x0000000000017941 */ /* 0x000fea0003800000 */
.L_x_234:
        /* <DEDUP_REMOVED lines=9> */
.L_x_237:
[----:B------:R-:W-:Y:S05]  /*7290*/  BSYNC B1 ;  /* 0x0000000000017941 */ /* 0x000fea0003800000 */
.L_x_236:
        /* <DEDUP_REMOVED lines=9> */
.L_x_239:
[----:B------:R-:W-:Y:S05]  /*7330*/  BSYNC B1 ;  /* 0x0000000000017941 */ /* 0x000fea0003800000 */
.L_x_238:
        /* <DEDUP_REMOVED lines=9> */
.L_x_241:
[----:B------:R-:W-:Y:S05]  /*73d0*/  BSYNC B1 ;  /* 0x0000000000017941 */ /* 0x000fea0003800000 */
.L_x_240:
        /* <DEDUP_REMOVED lines=9> */
.L_x_243:
[----:B------:R-:W-:Y:S05]  /*7470*/  BSYNC B1 ;  /* 0x0000000000017941 */ /* 0x000fea0003800000 */
.L_x_242:
        /* <DEDUP_REMOVED lines=9> */
.L_x_245:
[----:B------:R-:W-:Y:S05]  /*7510*/  BSYNC B1 ;  /* 0x0000000000017941 */ /* 0x000fea0003800000 */
.L_x_244:
        /* <DEDUP_REMOVED lines=9> */
.L_x_247:
[----:B------:R-:W-:Y:S05]  /*75b0*/  BSYNC B1 ;  /* 0x0000000000017941 */ /* 0x000fea0003800000 */
.L_x_246:
        /* <DEDUP_REMOVED lines=9> */
.L_x_249:
[----:B------:R-:W-:Y:S05]  /*7650*/  BSYNC B1 ;  /* 0x0000000000017941 */ /* 0x000fea0003800000 */
.L_x_248:
        /* <DEDUP_REMOVED lines=9> */
.L_x_251:
[----:B------:R-:W-:Y:S05]  /*76f0*/  BSYNC B1 ;  /* 0x0000000000017941 */ /* 0x000fea0003800000 */
.L_x_250:
        /* <DEDUP_REMOVED lines=9> */
.L_x_253:
[----:B------:R-:W-:Y:S05]  /*7790*/  BSYNC B1 ;  /* 0x0000000000017941 */ /* 0x000fea0003800000 */
.L_x_252:
        /* <DEDUP_REMOVED lines=9> */
.L_x_255:
[----:B------:R-:W-:Y:S05]  /*7830*/  BSYNC B1 ;  /* 0x0000000000017941 */ /* 0x000fea0003800000 */
.L_x_254:
        /* <DEDUP_REMOVED lines=9> */
.L_x_257:
[----:B------:R-:W-:Y:S05]  /*78d0*/  BSYNC B1 ;  /* 0x0000000000017941 */ /* 0x000fea0003800000 */
.L_x_256:
        /* <DEDUP_REMOVED lines=9> */
.L_x_259:
[----:B------:R-:W-:Y:S05]  /*7970*/  BSYNC B1 ;  /* 0x0000000000017941 */ /* 0x000fea0003800000 */
.L_x_258:
        /* <DEDUP_REMOVED lines=9> */
.L_x_261:
[----:B------:R-:W-:Y:S05]  /*7a10*/  BSYNC B1 ;  /* 0x0000000000017941 */ /* 0x000fea0003800000 */
.L_x_260:
        /* <DEDUP_REMOVED lines=9> */
.L_x_263:
[----:B------:R-:W-:Y:S05]  /*7ab0*/  BSYNC B1 ;  /* 0x0000000000017941 */ /* 0x000fea0003800000 */
.L_x_262:
        /* <DEDUP_REMOVED lines=9> */
.L_x_265:
[----:B------:R-:W-:Y:S05]  /*7b50*/  BSYNC B1 ;  /* 0x0000000000017941 */ /* 0x000fea0003800000 */
.L_x_264:
        /* <DEDUP_REMOVED lines=9> */
.L_x_267:
[----:B------:R-:W-:Y:S05]  /*7bf0*/  BSYNC B1 ;  /* 0x0000000000017941 */ /* 0x000fea0003800000 */
.L_x_266:
        /* <DEDUP_REMOVED lines=9> */
.L_x_269:
[----:B------:R-:W-:Y:S05]  /*7c90*/  BSYNC B1 ;  /* 0x0000000000017941 */ /* 0x000fea0003800000 */
.L_x_268:
        /* <DEDUP_REMOVED lines=9> */
.L_x_271:
[----:B------:R-:W-:Y:S05]  /*7d30*/  BSYNC B1 ;  /* 0x0000000000017941 */ /* 0x000fea0003800000 */
.L_x_270:
        /* <DEDUP_REMOVED lines=9> */
.L_x_273:
[----:B------:R-:W-:Y:S05]  /*7dd0*/  BSYNC B1 ;  /* 0x0000000000017941 */ /* 0x000fea0003800000 */
.L_x_272:
        /* <DEDUP_REMOVED lines=9> */
.L_x_275:
[----:B------:R-:W-:Y:S05]  /*7e70*/  BSYNC B1 ;  /* 0x0000000000017941 */ /* 0x000fea0003800000 */
.L_x_274:
[----:B012--5:R-:W-:Y:S01]  /*7e80*/  HADD2.F32 R4, -RZ, R172.H0_H0 ;  /* 0x200000acff047230 */ /* 0x027fe20000004100 */
        /* <DEDUP_REMOVED lines=8> */
.L_x_277:
[----:B------:R-:W-:Y:S05]  /*7f10*/  BSYNC B1 ;  /* 0x0000000000017941 */ /* 0x000fea0003800000 */
.L_x_276:
[----:B0----5:R-:W-:Y:S01]  /*7f20*/  HADD2.F32 R4, -RZ, R172.H0_H0 ;  /* 0x200000acff047230 */ /* 0x021fe20000004100 */
[----:B------:R-:W-:Y:S01]  /*7f30*/  ISETP.GT.AND P1, PT, R0, 0x79, P1 ;  /* 0x000000790000780c */ /* 0x000fe20000f24270 */
[----:B------:R-:W-:Y:S01]  /*7f40*/  @P2 IMAD.MOV.U32 R5, RZ, RZ, R9 ;  /* 0x000000ffff052224 */ /* 0x000fe200078e0009 */
[----:B------:R-:W-:Y:S02]  /*7f50*/  BSSY B1, `(.L_x_278) ;  /* 0x0000008000017945 */ /* 0x000fe40003800000 */
[----:B------:R-:W-:Y:S01]  /*7f60*/  FMUL R3, R4, R155 ;  /* 0x0000009b04037220 */ /* 0x000fe20000400000 */
[----:B------:R-:W-:-:S03]  /*7f70*/  @P2 IMAD.MOV.U32 R4, RZ, RZ, R8 ;  /* 0x000000ffff042224 */ /* 0x000fc600078e0008 */
[----:B------:R-:W-:-:S05]  /*7f80*/  FFMA R3, R86, R154, R3 ;  /* 0x0000009a56037223 */ /* 0x000fca0000000003 */
[----:B------:R-:W-:-:S05]  /*7f90*/  F2FP.F16.F32.PACK_AB R3, RZ, R3 ;  /* 0x00000003ff03723e */ /* 0x000fca00000000ff */
[----:B------:R0:W-:Y:S01]  /*7fa0*/  @P2 STG.E.U16 desc[UR36][R4.64+0xf0], R3 ;  /* 0x0000f00304002986 */ /* 0x0001e2000c101524 */
[----:B------:R-:W-:Y:S05]  /*7fb0*/  @!P1 BRA `(.L_x_279) ;  /* 0x0000000000049947 */ /* 0x000fea0003800000 */
[----:B------:R2:W5:Y:S02]  /*7fc0*/  LDG.E.LTC128B.U16 R172, desc[UR36][R10.64+0xf2] ;  /* 0x0000f2240aac7981 */ /* 0x000564000c1e1520 */
.L_x_279:
[----:B------:R-:W-:Y:S05]  /*7fd0*/  BSYNC B1 ;  /* 0x0000000000017941 */ /* 0x000fea0003800000 */
.L_x_278:
[----:B------:R-:W-:Y:S05]  /*7fe0*/  @!P1 BRA `(.L_x_280) ;  /* 0x00000024004c9947 */ /* 0x000fea0003800000 */
[----:B-----5:R-:W-:-:S05]  /*7ff0*/  HADD2.F32 R172, -RZ, R172.H0_H0 ;  /* 0x200000acffac7230 */ /* 0x020fca0000004100 */
[----:B------:R-:W-:-:S04]  /*8000*/  FMUL R172, R172, R155 ;  /* 0x0000009bacac7220 */ /* 0x000fc80000400000 */
[----:B------:R-:W-:-:S05]  /*8010*/  FFMA R172, R87, R154, R172 ;  /* 0x0000009a57ac7223 */ /* 0x000fca00000000ac */
[----:B------:R-:W-:-:S05]  /*8020*/  F2FP.F16.F32.PACK_AB R172, RZ, R172 ;  /* 0x000000acffac723e */ /* 0x000fca00000000ff */
[----:B------:R0:W-:Y:S01]  /*8030*/  STG.E.U16 desc[UR36][R8.64+0xf2], R172 ;  /* 0x0000f2ac08007986 */ /* 0x0001e2000c101524 */
[----:B------:R-:W-:Y:S05]  /*8040*/  BRA `(.L_x_280) ;  /* 0x0000002400347947 */ /* 0x000fea0003800000 */
.L_x_29:
[----:B------:R-:W-:Y:S01]  /*8050*/  ULDC.64 UR4, c[0x0][0x5c0] ;  /* 0x0001700000047ab9 */ /* 0x000fe20000000a00 */
[-C--:B------:R-:W-:Y:S01]  /*8060*/  FMUL R88, R88, R154.reuse ;  /* 0x0000009a58587220 */ /* 0x080fe20000400000 */
[----:B------:R-:W-:Y:S01]  /*8070*/  LEA R8, P0, R166, UR4, 0x1 ;  /* 0x00000004a6087c11 */ /* 0x000fe2000f8008ff */
[----:B------:R-:W-:Y:S01]  /*8080*/  IMAD.SHL.U32 R7, R4, 0x10, RZ ;  /* 0x0000001004077824 */ /* 0x000fe200078e00ff */
[----:B------:R-:W-:Y:S01]  /*8090*/  ISETP.GT.AND P2, PT, R0, 0x1, P3 ;  /* 0x000000010000780c */ /* 0x000fe20001f44270 */
[-C--:B------:R-:W-:Y:S01]  /*80a0*/  FMUL R89, R89, R154.reuse ;  /* 0x0000009a59597220 */ /* 0x080fe20000400000 */
[----:B------:R-:W-:Y:S01]  /*80b0*/  LEA.HI.X R9, R166, UR5, R169, 0x1, P0 ;  /* 0x00000005a6097c11 */ /* 0x000fe200080f0ca9 */
[-C--:B------:R-:W-:Y:S01]  /*80c0*/  FMUL R90, R90, R154.reuse ;  /* 0x0000009a5a5a7220 */ /* 0x080fe20000400000 */
[----:B------:R-:W-:Y:S01]  /*80d0*/  ISETP.GT.AND P0, PT, R3, 0x8, PT ;  /* 0x000000080300780c */ /* 0x000fe20003f04270 */
[----:B------:R-:W-:Y:S01]  /*80e0*/  FMUL R91, R91, R154 ;  /* 0x0000009a5b5b7220 */ /* 0x000fe20000400000 */
[----:B------:R-:W-:Y:S01]  /*80f0*/  F2FP.F16.F32.PACK_AB R88, RZ, R88 ;  /* 0x00000058ff58723e */ /* 0x000fe200000000ff */
[-C--:B------:R-:W-:Y:S01]  /*8100*/  FMUL R92, R92, R154.reuse ;  /* 0x0000009a5c5c7220 */ /* 0x080fe20000400000 */
[----:B------:R-:W-:Y:S01]  /*8110*/  ISETP.GT.AND P4, PT, R0, RZ, P0 ;  /* 0x000000ff0000720c */ /* 0x000fe20000784270 */
[----:B------:R-:W-:Y:S01]  /*8120*/  FMUL R93, R93, R154 ;  /* 0x0000009a5d5d7220 */ /* 0x000fe20000400000 */
[----:B------:R-:W-:Y:S01]  /*8130*/  SHF.L.U64.HI R6, R4, 0x4, R5 ;  /* 0x0000000404067819 */ /* 0x000fe20000010205 */
[----:B------:R-:W-:Y:S01]  /*8140*/  @P1 STG.E.U16 desc[UR36][R8.64], R88 ;  /* 0x0000005808001986 */ /* 0x000fe2000c101524 */
[----:B------:R-:W-:Y:S01]  /*8150*/  IADD3 R10, P5, R7, R8, RZ ;  /* 0x00000008070a7210 */ /* 0x000fe20007fbe0ff */
[-C--:B------:R-:W-:Y:S01]  /*8160*/  FMUL R94, R94, R154.reuse ;  /* 0x0000009a5e5e7220 */ /* 0x080fe20000400000 */
[----:B------:R-:W-:Y:S01]  /*8170*/  ISETP.GT.AND P1, PT, R0, 0x1, P0 ;  /* 0x000000010000780c */ /* 0x000fe20000724270 */
[----:B------:R-:W-:Y:S01]  /*8180*/  FMUL R95, R95, R154 ;  /* 0x0000009a5f5f7220 */ /* 0x000fe20000400000 */
[----:B------:R-:W-:Y:S01]  /*8190*/  F2FP.F16.F32.PACK_AB R89, RZ, R89 ;  /* 0x00000059ff59723e */ /* 0x000fe200000000ff */
[----:B------:R-:W-:Y:S01]  /*81a0*/  IMAD.X R11, R6, 0x1, R9, P5 ;  /* 0x00000001060b7824 */ /* 0x000fe200028e0609 */
[----:B------:R-:W-:Y:S01]  /*81b0*/  F2FP.F16.F32.PACK_AB R90, RZ, R90 ;  /* 0x0000005aff5a723e */ /* 0x000fe200000000ff */
[-C--:B------:R-:W-:Y:S01]  /*81c0*/  FMUL R96, R96, R154.reuse ;  /* 0x0000009a60607220 */ /* 0x080fe20000400000 */
[----:B------:R-:W-:Y:S01]  /*81d0*/  F2FP.F16.F32.PACK_AB R91, RZ, R91 ;  /* 0x0000005bff5b723e */ /* 0x000fe200000000ff */
[----:B------:R-:W-:Y:S01]  /*81e0*/  @P2 STG.E.U16 desc[UR36][R8.64+0x2], R89 ;  /* 0x0000025908002986 */ /* 0x000fe2000c101524 */
[C---:B------:R-:W-:Y:S01]  /*81f0*/  ISETP.GT.AND P5, PT, R0.reuse, 0x9, P3 ;  /* 0x000000090000780c */ /* 0x040fe20001fa4270 */
[-C--:B------:R-:W-:Y:S01]  /*8200*/  FMUL R97, R97, R154.reuse ;  /* 0x0000009a61617220 */ /* 0x080fe20000400000 */
[C---:B------:R-:W-:Y:S01]  /*8210*/  ISETP.GT.AND P2, PT, R0.reuse, 0x8, P0 ;  /* 0x000000080000780c */ /* 0x040fe20000744270 */
[----:B------:R-:W-:Y:S01]  /*8220*/  @P4 STG.E.U16 desc[UR36][R10.64], R90 ;  /* 0x0000005a0a004986 */ /* 0x000fe2000c101524 */
[----:B------:R-:W-:Y:S01]  /*8230*/  ISETP.GT.AND P4, PT, R0, 0x8, P3 ;  /* 0x000000080000780c */ /* 0x000fe20001f84270 */
[----:B------:R-:W-:Y:S01]  /*8240*/  FMUL R98, R98, R154 ;  /* 0x0000009a62627220 */ /* 0x000fe20000400000 */
[----:B------:R-:W-:Y:S01]  /*8250*/  F2FP.F16.F32.PACK_AB R92, RZ, R92 ;  /* 0x0000005cff5c723e */ /* 0x000fe200000000ff */
[----:B------:R-:W-:Y:S01]  /*8260*/  @P1 STG.E.U16 desc[UR36][R10.64+0x2], R91 ;  /* 0x0000025b0a001986 */ /* 0x000fe2000c101524 */
[----:B------:R-:W-:Y:S01]  /*8270*/  ISETP.GT.AND P1, PT, R0, 0x9, P0 ;  /* 0x000000090000780c */ /* 0x000fe20000724270 */
[-C--:B------:R-:W-:Y:S01]  /*8280*/  FMUL R99, R99, R154.reuse ;  /* 0x0000009a63637220 */ /* 0x080fe20000400000 */
[----:B------:R-:W-:Y:S01]  /*8290*/  F2FP.F16.F32.PACK_AB R93, RZ, R93 ;  /* 0x0000005dff5d723e */ /* 0x000fe200000000ff */
[----:B------:R-:W-:Y:S01]  /*82a0*/  FMUL R100, R100, R154 ;  /* 0x0000009a64647220 */ /* 0x000fe20000400000 */
[----:B------:R-:W-:Y:S01]  /*82b0*/  F2FP.F16.F32.PACK_AB R94, RZ, R94 ;  /* 0x0000005eff5e723e */ /* 0x000fe200000000ff */
[-C--:B------:R-:W-:Y:S01]  /*82c0*/  FMUL R101, R101, R154.reuse ;  /* 0x0000009a65657220 */ /* 0x080fe20000400000 */
[----:B------:R-:W-:Y:S01]  /*82d0*/  F2FP.F16.F32.PACK_AB R95, RZ, R95 ;  /* 0x0000005fff5f723e */ /* 0x000fe200000000ff */
[----:B------:R-:W-:Y:S01]  /*82e0*/  FMUL R102, R102, R154 ;  /* 0x0000009a66667220 */ /* 0x000fe20000400000 */
[----:B------:R-:W-:Y:S01]  /*82f0*/  F2FP.F16.F32.PACK_AB R96, RZ, R96 ;  /* 0x00000060ff60723e */ /* 0x000fe200000000ff */
[----:B------:R-:W-:Y:S01]  /*8300*/  @P4 STG.E.U16 desc[UR36][R8.64+0x10], R92 ;  /* 0x0000105c08004986 */ /* 0x000fe2000c101524 */
[C---:B------:R-:W-:Y:S01]  /*8310*/  ISETP.GT.AND P4, PT, R0.reuse, 0x10, P3 ;  /* 0x000000100000780c */ /* 0x040fe20001f84270 */
[-C--:B------:R-:W-:Y:S01]  /*8320*/  FMUL R103, R103, R154.reuse ;  /* 0x0000009a67677220 */ /* 0x080fe20000400000 */
[----:B------:R-:W-:Y:S01]  /*8330*/  F2FP.F16.F32.PACK_AB R97, RZ, R97 ;  /* 0x00000061ff61723e */ /* 0x000fe200000000ff */
[----:B------:R-:W-:Y:S01]  /*8340*/  @P5 STG.E.U16 desc[UR36][R8.64+0x12], R93 ;  /* 0x0000125d08005986 */ /* 0x000fe2000c101524 */
[----:B------:R-:W-:Y:S01]  /*8350*/  ISETP.GT.AND P5, PT, R0, 0x11, P0 ;  /* 0x000000110000780c */ /* 0x000fe200007a4270 */
        /* <DEDUP_REMOVED lines=74> */
[-C--:B------:R-:W-:Y:S01]  /*8800*/  FMUL R125, R125, R154.reuse ;  /* 0x0000009a7d7d7220 */ /* 0x080fe20000400000 */
[----:B------:R-:W-:Y:S01]  /*8810*/  F2FP.F16.F32.PACK_AB R119, RZ, R119 ;  /* 0x00000077ff77723e */ /* 0x000fe200000000ff */
[----:B------:R-:W-:Y:S01]  /*8820*/  FMUL R126, R126, R154 ;  /* 0x0000009a7e7e7220 */ /* 0x000fe20000400000 */
[----:B------:R-:W-:Y:S01]  /*8830*/  F2FP.F16.F32.PACK_AB R120, RZ, R120 ;  /* 0x00000078ff78723e */ /* 0x000fe200000000ff */
        /* <DEDUP_REMOVED lines=64> */
[----:B------:R-:W-:Y:S01]  /*8c40*/  FMUL R145, R145, R154 ;  /* 0x0000009a91917220 */ /* 0x000fe20000400000 */
[----:B------:R-:W-:Y:S01]  /*8c50*/  F2FP.F16.F32.PACK_AB R139, RZ, R139 ;  /* 0x0000008bff8b723e */ /* 0x000fe200000000ff */
[----:B------:R-:W-:Y:S01]  /*8c60*/  IMAD.SHL.U32 R21, R4, 0x100, RZ ;  /* 0x0000010004157824 */ /* 0x000fe200078e00ff */
[----:B------:R-:W-:Y:S01]  /*8c70*/  F2FP.F16.F32.PACK_AB R140, RZ, R140 ;  /* 0x0000008cff8c723e */ /* 0x000fe200000000ff */
[----:B------:R-:W-:Y:S01]  /*8c80*/  @P1 STG.E.U16 desc[UR36][R8.64+0x90], R124 ;  /* 0x0000907c08001986 */ /* 0x000fe2000c101524 */
[----:B------:R-:W-:Y:S01]  /*8c90*/  ISETP.GT.AND P1, PT, R0, 0x50, P3 ;  /* 0x000000500000780c */ /* 0x000fe20001f24270 */
[-C--:B------:R-:W-:Y:S01]  /*8ca0*/  FMUL R146, R146, R154.reuse ;  /* 0x0000009a92927220 */ /* 0x080fe20000400000 */
[----:B------:R-:W-:Y:S01]  /*8cb0*/  F2FP.F16.F32.PACK_AB R141, RZ, R141 ;  /* 0x0000008dff8d723e */ /* 0x000fe200000000ff */
[----:B------:R-:W-:Y:S01]  /*8cc0*/  @P2 STG.E.U16 desc[UR36][R8.64+0x92], R125 ;  /* 0x0000927d08002986 */ /* 0x000fe2000c101524 */
[C---:B------:R-:W-:Y:S01]  /*8cd0*/  ISETP.GT.AND P2, PT, R0.reuse, 0x51, P3 ;  /* 0x000000510000780c */ /* 0x040fe20001f44270 */
[----:B------:R-:W-:Y:S01]  /*8ce0*/  FMUL R147, R147, R154 ;  /* 0x0000009a93937220 */ /* 0x000fe20000400000 */
        /* <DEDUP_REMOVED lines=12> */
[----:B------:R-:W-:Y:S01]  /*8db0*/  SHF.L.U64.HI R15, R4, 0x8, R5 ;  /* 0x00000008040f7819 */ /* 0x000fe20000010205 */
[----:B------:R-:W-:Y:S01]  /*8dc0*/  @P2 STG.E.U16 desc[UR36][R8.64+0xa2], R129 ;  /* 0x0000a28108002986 */ /* 0x000fe2000c101524 */
[C---:B------:R-:W-:Y:S01]  /*8dd0*/  ISETP.GT.AND P2, PT, R0.reuse, 0x59, P3 ;  /* 0x000000590000780c */ /* 0x040fe20001f44270 */
        /* <DEDUP_REMOVED lines=56> */
[----:B------:R-:W-:Y:S01]  /*9160*/  FMUL R39, R39, R154 ;  /* 0x0000009a27277220 */ /* 0x000fe20000400000 */
[----:B------:R-:W-:Y:S01]  /*9170*/  F2FP.F16.F32.PACK_AB R33, RZ, R33 ;  /* 0x00000021ff21723e */ /* 0x000fe200000000ff */
[----:B------:R-:W-:Y:S01]  /*9180*/  @P2 STG.E.U16 desc[UR36][R10.64+0xd0], R142 ;  /* 0x0000d08e0a002986 */ /* 0x000fe2000c101524 */
[----:B------:R-:W-:Y:S01]  /*9190*/  F2FP.F16.F32.PACK_AB R34, RZ, R34 ;  /* 0x00000022ff22723e */ /* 0x000fe200000000ff */
[-C--:B------:R-:W-:Y:S01]  /*91a0*/  FMUL R40, R40, R154.reuse ;  /* 0x0000009a28287220 */ /* 0x080fe20000400000 */
[----:B------:R-:W-:Y:S01]  /*91b0*/  F2FP.F16.F32.PACK_AB R35, RZ, R35 ;  /* 0x00000023ff23723e */ /* 0x000fe200000000ff */
        /* <DEDUP_REMOVED lines=8> */
[----:B------:R-:W-:Y:S01]  /*9240*/  @P1 IMAD.MOV.U32 R4, RZ, RZ, R8 ;  /* 0x000000ffff041224 */ /* 0x000fe200078e0008 */
[----:B------:R-:W-:Y:S01]  /*9250*/  @P1 MOV R5, R9 ;  /* 0x0000000900051202 */ /* 0x000fe20000000f00 */
[----:B------:R-:W-:Y:S01]  /*9260*/  FMUL R43, R43, R154 ;  /* 0x0000009a2b2b7220 */ /* 0x000fe20000400000 */
[----:B------:R-:W-:Y:S01]  /*9270*/  F2FP.F16.F32.PACK_AB R38, RZ, R38 ;  /* 0x00000026ff26723e */ /* 0x000fe200000000ff */
[----:B------:R-:W-:Y:S01]  /*9280*/  FMUL R44, R44, R154 ;  /* 0x0000009a2c2c7220 */ /* 0x000fe20000400000 */
[----:B------:R-:W-:Y:S01]  /*9290*/  F2FP.F16.F32.PACK_AB R39, RZ, R39 ;  /* 0x00000027ff27723e */ /* 0x000fe200000000ff */
[----:B------:R0:W-:Y:S01]  /*92a0*/  @P1 STG.E.U16 desc[UR36][R4.64+0xe2], R145 ;  /* 0x0000e29104001986 */ /* 0x0001e2000c101524 */
[----:B------:R-:W-:Y:S01]  /*92b0*/  IADD3 R12, P1, P2, R7, R8, R21 ;  /* 0x00000008070c7210 */ /* 0x000fe20007a3e015 */
[----:B------:R-:W-:Y:S01]  /*92c0*/  FMUL R45, R45, R154 ;  /* 0x0000009a2d2d7220 */ /* 0x000fe20000400000 */
[----:B------:R-:W-:Y:S01]  /*92d0*/  F2FP.F16.F32.PACK_AB R40, RZ, R40 ;  /* 0x00000028ff28723e */ /* 0x000fe200000000ff */
[-C--:B------:R-:W-:Y:S01]  /*92e0*/  FMUL R46, R46, R154.reuse ;  /* 0x0000009a2e2e7220 */ /* 0x080fe20000400000 */
[----:B------:R-:W-:Y:S01]  /*92f0*/  IADD3.X R13, R6, R9, R15, P1, P2 ;  /* 0x00000009060d7210 */ /* 0x000fe20000fe440f */
[-C--:B------:R-:W-:Y:S01]  /*9300*/  FMUL R47, R47, R154.reuse ;  /* 0x0000009a2f2f7220 */ /* 0x080fe20000400000 */
[C---:B------:R-:W-:Y:S01]  /*9310*/  ISETP.GT.AND P1, PT, R3.reuse, 0x80, PT ;  /* 0x000000800300780c */ /* 0x040fe20003f24270 */
[-C--:B------:R-:W-:Y:S01]  /*9320*/  FMUL R48, R48, R154.reuse ;  /* 0x0000009a30307220 */ /* 0x080fe20000400000 */
[----:B------:R-:W-:Y:S01]  /*9330*/  ISETP.GT.AND P2, PT, R3, 0x88, PT ;  /* 0x000000880300780c */ /* 0x000fe20003f44270 */
[----:B------:R-:W-:Y:S01]  /*9340*/  FMUL R49, R49, R154 ;  /* 0x0000009a31317220 */ /* 0x000fe20000400000 */
[----:B------:R-:W-:Y:S01]  /*9350*/  F2FP.F16.F32.PACK_AB R41, RZ, R41 ;  /* 0x00000029ff29723e */ /* 0x000fe200000000ff */
[----:B0-----:R-:W-:Y:S01]  /*9360*/  @P5 IMAD.MOV.U32 R4, RZ, RZ, R10 ;  /* 0x000000ffff045224 */ /* 0x001fe200078e000a */
[----:B------:R-:W-:Y:S01]  /*9370*/  F2FP.F16.F32.PACK_AB R42, RZ, R42 ;  /* 0x0000002aff2a723e */ /* 0x000fe200000000ff */
[----:B------:R-:W-:Y:S01]  /*9380*/  @P5 IMAD.MOV.U32 R5, RZ, RZ, R11 ;  /* 0x000000ffff055224 */ /* 0x000fe200078e000b */
[----:B------:R-:W-:Y:S01]  /*9390*/  F2FP.F16.F32.PACK_AB R43, RZ, R43 ;  /* 0x0000002bff2b723e */ /* 0x000fe200000000ff */
[----:B------:R-:W-:Y:S01]  /*93a0*/  FMUL R50, R50, R154 ;  /* 0x0000009a32327220 */ /* 0x000fe20000400000 */
[----:B------:R-:W-:Y:S01]  /*93b0*/  F2FP.F16.F32.PACK_AB R44, RZ, R44 ;  /* 0x0000002cff2c723e */ /* 0x000fe200000000ff */
[-C--:B------:R-:W-:Y:S01]  /*93c0*/  FMUL R51, R51, R154.reuse ;  /* 0x0000009a33337220 */ /* 0x080fe20000400000 */
[----:B------:R0:W-:Y:S01]  /*93d0*/  @P5 STG.E.U16 desc[UR36][R4.64+0xe0], R146 ;  /* 0x0000e09204005986 */ /* 0x0001e2000c101524 */
[----:B------:R-:W-:Y:S01]  /*93e0*/  ISETP.GT.AND P5, PT, R0, 0x78, P3 ;  /* 0x000000780000780c */ /* 0x000fe20001fa4270 */
[-C--:B------:R-:W-:Y:S01]  /*93f0*/  FMUL R52, R52, R154.reuse ;  /* 0x0000009a34347220 */ /* 0x080fe20000400000 */
[C---:B------:R-:W-:Y:S01]  /*9400*/  ISETP.GT.AND P3, PT, R0.reuse, 0x79, P3 ;  /* 0x000000790000780c */ /* 0x040fe20001f64270 */
[----:B------:R-:W-:Y:S01]  /*9410*/  @P4 STG.E.U16 desc[UR36][R10.64+0xe2], R147 ;  /* 0x0000e2930a004986 */ /* 0x000fe2000c101524 */
[C---:B------:R-:W-:Y:S01]  /*9420*/  ISETP.GT.AND P4, PT, R0.reuse, 0x78, P0 ;  /* 0x000000780000780c */ /* 0x040fe20000784270 */
[-C--:B------:R-:W-:Y:S01]  /*9430*/  FMUL R53, R53, R154.reuse ;  /* 0x0000009a35357220 */ /* 0x080fe20000400000 */
[----:B------:R-:W-:Y:S01]  /*9440*/  ISETP.GT.AND P0, PT, R0, 0x79, P0 ;  /* 0x000000790000780c */ /* 0x000fe20000704270 */
[-C--:B------:R-:W-:Y:S01]  /*9450*/  FMUL R54, R54, R154.reuse ;  /* 0x0000009a36367220 */ /* 0x080fe20000400000 */
[----:B------:R-:W-:Y:S01]  /*9460*/  F2FP.F16.F32.PACK_AB R45, RZ, R45 ;  /* 0x0000002dff2d723e */ /* 0x000fe200000000ff */
[----:B------:R-:W-:Y:S01]  /*9470*/  FMUL R55, R55, R154 ;  /* 0x0000009a37377220 */ /* 0x000fe20000400000 */
[----:B------:R-:W-:Y:S01]  /*9480*/  F2FP.F16.F32.PACK_AB R46, RZ, R46 ;  /* 0x0000002eff2e723e */ /* 0x000fe200000000ff */
[----:B------:R-:W-:Y:S01]  /*9490*/  FMUL R56, R56, R154 ;  /* 0x0000009a38387220 */ /* 0x000fe20000400000 */
[----:B------:R-:W-:Y:S01]  /*94a0*/  F2FP.F16.F32.PACK_AB R47, RZ, R47 ;  /* 0x0000002fff2f723e */ /* 0x000fe200000000ff */
[----:B------:R-:W-:Y:S01]  /*94b0*/  @P5 STG.E.U16 desc[UR36][R8.64+0xf0], R148 ;  /* 0x0000f09408005986 */ /* 0x000fe2000c101524 */
[----:B0-----:R-:W-:Y:S01]  /*94c0*/  IADD3 R4, P5, R21, R8, RZ ;  /* 0x0000000815047210 */ /* 0x001fe20007fbe0ff */
[----:B------:R-:W-:Y:S01]  /*94d0*/  FMUL R57, R57, R154 ;  /* 0x0000009a39397220 */ /* 0x000fe20000400000 */
[----:B------:R-:W-:Y:S01]  /*94e0*/  F2FP.F16.F32.PACK_AB R48, RZ, R48 ;  /* 0x00000030ff30723e */ /* 0x000fe200000000ff */
[----:B------:R0:W-:Y:S01]  /*94f0*/  @P3 STG.E.U16 desc[UR36][R8.64+0xf2], R149 ;  /* 0x0000f29508003986 */ /* 0x0001e2000c101524 */
[C---:B------:R-:W-:Y:S01]  /*9500*/  ISETP.GT.AND P3, PT, R0.reuse, RZ, P1 ;  /* 0x000000ff0000720c */ /* 0x040fe20000f64270 */
[----:B------:R-:W-:Y:S01]  /*9510*/  IMAD.X R5, R15, 0x1, R9, P5 ;  /* 0x000000010f057824 */ /* 0x000fe200028e0609 */
[C---:B------:R-:W-:Y:S01]  /*9520*/  ISETP.GT.AND P5, PT, R0.reuse, RZ, P2 ;  /* 0x000000ff0000720c */ /* 0x040fe200017a4270 */
        /* <DEDUP_REMOVED lines=14> */
[----:B------:R-:W-:Y:S01]  /*9610*/  @P4 STG.E.U16 desc[UR36][R4.64+0x2], R25 ;  /* 0x0000021904004986 */ /* 0x000fe2000c101524 */
[----:B------:R-:W-:Y:S01]  /*9620*/  IADD3 R14, P4, R7, R4, RZ ;  /* 0x00000004070e7210 */ /* 0x000fe20007f9e0ff */
[--C-:B------:R-:W-:Y:S01]  /*9630*/  IMAD.X R9, R6, 0x1, R5.reuse, P3 ;  /* 0x0000000106097824 */ /* 0x100fe200018e0605 */
[----:B------:R-:W-:Y:S01]  /*9640*/  ISETP.GT.AND P3, PT, R0, 0x9, P2 ;  /* 0x000000090000780c */ /* 0x000fe20001764270 */
[-C--:B------:R-:W-:Y:S01]  /*9650*/  FMUL R62, R62, R154.reuse ;  /* 0x0000009a3e3e7220 */ /* 0x080fe20000400000 */
[----:B------:R-:W-:Y:S01]  /*9660*/  F2FP.F16.F32.PACK_AB R53, RZ, R53 ;  /* 0x00000035ff35723e */ /* 0x000fe200000000ff */
[----:B------:R-:W-:Y:S01]  /*9670*/  IMAD.X R15, R6, 0x1, R5, P4 ;  /* 0x00000001060f7824 */ /* 0x000fe200020e0605 */
[----:B------:R-:W-:Y:S01]  /*9680*/  ISETP.GT.AND P4, PT, R0, 0x8, P1 ;  /* 0x000000080000780c */ /* 0x000fe20000f84270 */
[----:B------:R-:W-:Y:S01]  /*9690*/  FMUL R63, R63, R154 ;  /* 0x0000009a3f3f7220 */ /* 0x000fe20000400000 */
[----:B------:R-:W-:Y:S01]  /*96a0*/  F2FP.F16.F32.PACK_AB R54, RZ, R54 ;  /* 0x00000036ff36723e */ /* 0x000fe200000000ff */
[-C--:B------:R-:W-:Y:S01]  /*96b0*/  FMUL R64, R64, R154.reuse ;  /* 0x0000009a40407220 */ /* 0x080fe20000400000 */
        /* <DEDUP_REMOVED lines=9> */
[----:B------:R-:W-:Y:S01]  /*9750*/  @P4 STG.E.U16 desc[UR36][R4.64+0x10], R28 ;  /* 0x0000101c04004986 */ /* 0x000fe2000c101524 */
[----:B------:R-:W-:Y:S01]  /*9760*/  ISETP.GT.AND P4, PT, R0, 0x10, P1 ;  /* 0x000000100000780c */ /* 0x000fe20000f84270 */
[-C--:B------:R-:W-:Y:S01]  /*9770*/  FMUL R68, R68, R154.reuse ;  /* 0x0000009a44447220 */ /* 0x080fe20000400000 */
[----:B------:R-:W-:Y:S01]  /*9780*/  F2FP.F16.F32.PACK_AB R57, RZ, R57 ;  /* 0x00000039ff39723e */ /* 0x000fe200000000ff */
[-C--:B------:R-:W-:Y:S01]  /*9790*/  FMUL R69, R69, R154.reuse ;  /* 0x0000009a45457220 */ /* 0x080fe20000400000 */
        /* <DEDUP_REMOVED lines=18> */
[--C-:B------:R-:W-:Y:S01]  /*98c0*/  @P0 IMAD.MOV.U32 R6, RZ, RZ, R12.reuse ;  /* 0x000000ffff060224 */ /* 0x100fe200078e000c */
[----:B------:R-:W-:Y:S01]  /*98d0*/  @P0 MOV R7, R13 ;  /* 0x0000000d00070202 */ /* 0x000fe20000000f00 */
[----:B------:R-:W-:Y:S01]  /*98e0*/  FMUL R74, R74, R154 ;  /* 0x0000009a4a4a7220 */ /* 0x000fe20000400000 */
[----:B------:R-:W-:Y:S01]  /*98f0*/  F2FP.F16.F32.PACK_AB R62, RZ, R62 ;  /* 0x0000003eff3e723e */ /* 0x000fe200000000ff */
[-C--:B------:R-:W-:Y:S01]  /*9900*/  FMUL R75, R75, R154.reuse ;  /* 0x0000009a4b4b7220 */ /* 0x080fe20000400000 */
[----:B------:R-:W-:Y:S01]  /*9910*/  F2FP.F16.F32.PACK_AB R63, RZ, R63 ;  /* 0x0000003fff3f723e */ /* 0x000fe200000000ff */
[----:B------:R0:W-:Y:S01]  /*9920*/  @P0 STG.E.U16 desc[UR36][R6.64+0x20], R34 ;  /* 0x0000202206000986 */ /* 0x0001e2000c101524 */
        /* <DEDUP_REMOVED lines=11> */
[--C-:B0-----:R-:W-:Y:S01]  /*99e0*/  @P3 IMAD.MOV.U32 R6, RZ, RZ, R12.reuse ;  /* 0x000000ffff063224 */ /* 0x101fe200078e000c */
[----:B------:R-:W-:Y:S01]  /*99f0*/  F2FP.F16.F32.PACK_AB R69, RZ, R69 ;  /* 0x00000045ff45723e */ /* 0x000fe200000000ff */
[--C-:B------:R-:W-:Y:S01]  /*9a00*/  @P3 IMAD.MOV.U32 R7, RZ, RZ, R13.reuse ;  /* 0x000000ffff073224 */ /* 0x100fe200078e000d */
[----:B------:R-:W-:Y:S01]  /*9a10*/  F2FP.F16.F32.PACK_AB R70, RZ, R70 ;  /* 0x00000046ff46723e */ /* 0x000fe200000000ff */
[-C--:B------:R-:W-:Y:S01]  /*9a20*/  FMUL R81, R81, R154.reuse ;  /* 0x0000009a51517220 */ /* 0x080fe20000400000 */
[----:B------:R-:W-:Y:S01]  /*9a30*/  F2FP.F16.F32.PACK_AB R71, RZ, R71 ;  /* 0x00000047ff47723e */ /* 0x000fe200000000ff */
[-C--:B------:R-:W-:Y:S01]  /*9a40*/  FMUL R82, R82, R154.reuse ;  /* 0x0000009a52527220 */ /* 0x080fe20000400000 */
[----:B------:R0:W-:Y:S01]  /*9a50*/  @P3 STG.E.U16 desc[UR36][R6.64+0x22], R35 ;  /* 0x0000222306003986 */ /* 0x0001e2000c101524 */
        /* <DEDUP_REMOVED lines=11> */
[----:B0-----:R-:W-:Y:S01]  /*9b10*/  @P0 IMAD.MOV.U32 R6, RZ, RZ, R12 ;  /* 0x000000ffff060224 */ /* 0x001fe200078e000c */
[----:B------:R-:W-:Y:S01]  /*9b20*/  F2FP.F16.F32.PACK_AB R75, RZ, R75 ;  /* 0x0000004bff4b723e */ /* 0x000fe200000000ff */
[----:B------:R-:W-:Y:S01]  /*9b30*/  @P0 IMAD.MOV.U32 R7, RZ, RZ, R13 ;  /* 0x000000ffff070224 */ /* 0x000fe200078e000d */
[----:B------:R-:W-:Y:S01]  /*9b40*/  F2FP.F16.F32.PACK_AB R76, RZ, R76 ;  /* 0x0000004cff4c723e */ /* 0x000fe200000000ff */
[-C--:B------:R-:W-:Y:S01]  /*9b50*/  FMUL R86, R86, R154.reuse ;  /* 0x0000009a56567220 */ /* 0x080fe20000400000 */
[----:B------:R-:W-:Y:S01]  /*9b60*/  F2FP.F16.F32.PACK_AB R77, RZ, R77 ;  /* 0x0000004dff4d723e */ /* 0x000fe200000000ff */
[----:B------:R-:W-:Y:S01]  /*9b70*/  FMUL R87, R87, R154 ;  /* 0x0000009a57577220 */ /* 0x000fe20000400000 */
[----:B------:R0:W-:Y:S01]  /*9b80*/  @P0 STG.E.U16 desc[UR36][R6.64+0x30], R38 ;  /* 0x0000302606000986 */ /* 0x0001e2000c101524 */
[----:B------:R-:W-:-:S02]  /*9b90*/  ISETP.GT.AND P0, PT, R0, 0x20, P2 ;  /* 0x000000200000780c */ /* 0x000fc40001704270 */
[----:B------:R-:W-:Y:S02]  /*9ba0*/  F2FP.F16.F32.PACK_AB R78, RZ, R78 ;  /* 0x0000004eff4e723e */ /* 0x000fe400000000ff */
[----:B------:R-:W-:Y:S02]  /*9bb0*/  F2FP.F16.F32.PACK_AB R79, RZ, R79 ;  /* 0x0000004fff4f723e */ /* 0x000fe400000000ff */
[----:B------:R-:W-:Y:S02]  /*9bc0*/  F2FP.F16.F32.PACK_AB R80, RZ, R80 ;  /* 0x00000050ff50723e */ /* 0x000fe400000000ff */
[----:B------:R-:W-:Y:S02]  /*9bd0*/  F2FP.F16.F32.PACK_AB R81, RZ, R81 ;  /* 0x00000051ff51723e */ /* 0x000fe400000000ff */
[----:B------:R-:W-:Y:S01]  /*9be0*/  F2FP.F16.F32.PACK_AB R82, RZ, R82 ;  /* 0x00000052ff52723e */ /* 0x000fe200000000ff */
[----:B0-----:R-:W-:Y:S01]  /*9bf0*/  @P3 IMAD.MOV.U32 R6, RZ, RZ, R12 ;  /* 0x000000ffff063224 */ /* 0x001fe200078e000c */
[----:B------:R-:W-:Y:S01]  /*9c00*/  F2FP.F16.F32.PACK_AB R83, RZ, R83 ;  /* 0x00000053ff53723e */ /* 0x000fe200000000ff */
[----:B------:R-:W-:Y:S01]  /*9c10*/  @P3 IMAD.MOV.U32 R7, RZ, RZ, R13 ;  /* 0x000000ffff073224 */ /* 0x000fe200078e000d */
[----:B------:R-:W-:-:S02]  /*9c20*/  F2FP.F16.F32.PACK_AB R84, RZ, R84 ;  /* 0x00000054ff54723e */ /* 0x000fc400000000ff */
[----:B------:R-:W-:Y:S02]  /*9c30*/  F2FP.F16.F32.PACK_AB R85, RZ, R85 ;  /* 0x00000055ff55723e */ /* 0x000fe400000000ff */
[----:B------:R0:W-:Y:S01]  /*9c40*/  @P3 STG.E.U16 desc[UR36][R6.64+0x32], R39 ;  /* 0x0000322706003986 */ /* 0x0001e2000c101524 */
[C---:B------:R-:W-:Y:S02]  /*9c50*/  ISETP.GT.AND P3, PT, R0.reuse, 0x21, P2 ;  /* 0x000000210000780c */ /* 0x040fe40001764270 */
[----:B------:R-:W-:Y:S01]  /*9c60*/  F2FP.F16.F32.PACK_AB R86, RZ, R86 ;  /* 0x00000056ff56723e */ /* 0x000fe200000000ff */
[----:B------:R-:W-:Y:S01]  /*9c70*/  @P4 STG.E.U16 desc[UR36][R4.64+0x40], R40 ;  /* 0x0000402804004986 */ /* 0x000fe2000c101524 */
[C---:B------:R-:W-:Y:S02]  /*9c80*/  ISETP.GT.AND P4, PT, R0.reuse, 0x28, P1 ;  /* 0x000000280000780c */ /* 0x040fe40000f84270 */
[----:B------:R-:W-:Y:S01]  /*9c90*/  F2FP.F16.F32.PACK_AB R87, RZ, R87 ;  /* 0x00000057ff57723e */ /* 0x000fe200000000ff */
[----:B------:R-:W-:Y:S01]  /*9ca0*/  @P5 STG.E.U16 desc[UR36][R4.64+0x42], R41 ;  /* 0x0000422904005986 */ /* 0x000fe2000c101524 */
[----:B------:R-:W-:-:S02]  /*9cb0*/  ISETP.GT.AND P5, PT, R0, 0x29, P1 ;  /* 0x000000290000780c */ /* 0x000fc40000fa4270 */
[----:B0-----:R-:W-:Y:S01]  /*9cc0*/  @P0 MOV R6, R12 ;  /* 0x0000000c00060202 */ /* 0x001fe20000000f00 */
[----:B------:R-:W-:-:S05]  /*9cd0*/  @P0 IMAD.MOV.U32 R7, RZ, RZ, R13 ;  /* 0x000000ffff070224 */ /* 0x000fca00078e000d */
[----:B------:R0:W-:Y:S01]  /*9ce0*/  @P0 STG.E.U16 desc[UR36][R6.64+0x40], R42 ;  /* 0x0000402a06000986 */ /* 0x0001e2000c101524 */
[----:B------:R-:W-:Y:S01]  /*9cf0*/  ISETP.GT.AND P0, PT, R0, 0x28, P2 ;  /* 0x000000280000780c */ /* 0x000fe20001704270 */
[----:B0-----:R-:W-:Y:S02]  /*9d00*/  @P3 IMAD.MOV.U32 R6, RZ, RZ, R12 ;  /* 0x000000ffff063224 */ /* 0x001fe400078e000c */
[----:B------:R-:W-:-:S05]  /*9d10*/  @P3 IMAD.MOV.U32 R7, RZ, RZ, R13 ;  /* 0x000000ffff073224 */ /* 0x000fca00078e000d */
[----:B------:R0:W-:Y:S01]  /*9d20*/  @P3 STG.E.U16 desc[UR36][R6.64+0x42], R43 ;  /* 0x0000422b06003986 */ /* 0x0001e2000c101524 */
[----:B------:R-:W-:-:S03]  /*9d30*/  ISETP.GT.AND P3, PT, R0, 0x29, P2 ;  /* 0x000000290000780c */ /* 0x000fc60001764270 */
[----:B------:R-:W-:Y:S01]  /*9d40*/  @P4 STG.E.U16 desc[UR36][R4.64+0x50], R44 ;  /* 0x0000502c04004986 */ /* 0x000fe2000c101524 */
[----:B------:R-:W-:-:S03]  /*9d50*/  ISETP.GT.AND P4, PT, R0, 0x30, P1 ;  /* 0x000000300000780c */ /* 0x000fc60000f84270 */
[----:B------:R-:W-:Y:S01]  /*9d60*/  @P5 STG.E.U16 desc[UR36][R4.64+0x52], R45 ;  /* 0x0000522d04005986 */ /* 0x000fe2000c101524 */
[----:B------:R-:W-:Y:S01]  /*9d70*/  ISETP.GT.AND P5, PT, R0, 0x31, P1 ;  /* 0x000000310000780c */ /* 0x000fe20000fa4270 */
[----:B0-----:R-:W-:Y:S02]  /*9d80*/  @P0 IMAD.MOV.U32 R6, RZ, RZ, R12 ;  /* 0x000000ffff060224 */ /* 0x001fe400078e000c */
[----:B------:R-:W-:-:S05]  /*9d90*/  @P0 IMAD.MOV.U32 R7, RZ, RZ, R13 ;  /* 0x000000ffff070224 */ /* 0x000fca00078e000d */
[----:B------:R0:W-:Y:S01]  /*9da0*/  @P0 STG.E.U16 desc[UR36][R6.64+0x50], R46 ;  /* 0x0000502e06000986 */ /* 0x0001e2000c101524 */
[----:B------:R-:W-:Y:S01]  /*9db0*/  ISETP.GT.AND P0, PT, R0, 0x30, P2 ;  /* 0x000000300000780c */ /* 0x000fe20001704270 */
[----:B0-----:R-:W-:Y:S01]  /*9dc0*/  @P3 IMAD.MOV.U32 R6, RZ, RZ, R12 ;  /* 0x000000ffff063224 */ /* 0x001fe200078e000c */
[----:B------:R-:W-:-:S05]  /*9dd0*/  @P3 MOV R7, R13 ;  /* 0x0000000d00073202 */ /* 0x000fca0000000f00 */
        /* <DEDUP_REMOVED lines=21> */
[----:B------:R-:W-:Y:S02]  /*9f30*/  ISETP.GT.AND P0, PT, R0, 0x40, P2 ;  /* 0x000000400000780c */ /* 0x000fe40001704270 */
[----:B0-----:R-:W-:Y:S01]  /*9f40*/  @P3 MOV R6, R12 ;  /* 0x0000000c00063202 */ /* 0x001fe20000000f00 */
        /* <DEDUP_REMOVED lines=19> */
[----:B0-----:R-:W-:Y:S01]  /*a080*/  @P0 IMAD.MOV.U32 R6, RZ, RZ, R12 ;  /* 0x000000ffff060224 */ /* 0x001fe200078e000c */
[----:B------:R-:W-:-:S05]  /*a090*/  @P0 MOV R7, R13 ;  /* 0x0000000d00070202 */ /* 0x000fca0000000f00 */
        /* <DEDUP_REMOVED lines=21> */
[----:B------:R-:W-:Y:S02]  /*a1f0*/  ISETP.GT.AND P5, PT, R0, 0x61, P1 ;  /* 0x000000610000780c */ /* 0x000fe40000fa4270 */
        /* <DEDUP_REMOVED lines=31> */
[C---:B------:R-:W-:Y:S02]  /*a3f0*/  ISETP.GT.AND P3, PT, R0.reuse, 0x78, P1 ;  /* 0x000000780000780c */ /* 0x040fe40000f64270 */
[C---:B------:R-:W-:Y:S01]  /*a400*/  ISETP.GT.AND P1, PT, R0.reuse, 0x79, P1 ;  /* 0x000000790000780c */ /* 0x040fe20000f24270 */
[----:B------:R-:W-:Y:S01]  /*a410*/  @P4 STG.E.U16 desc[UR36][R4.64+0xe0], R80 ;  /* 0x0000e05004004986 */ /* 0x000fe2000c101524 */
[----:B------:R-:W-:-:S03]  /*a420*/  ISETP.GT.AND P4, PT, R0, 0x71, P2 ;  /* 0x000000710000780c */ /* 0x000fc60001784270 */
[----:B------:R-:W-:Y:S01]  /*a430*/  @P5 STG.E.U16 desc[UR36][R4.64+0xe2], R81 ;  /* 0x0000e25104005986 */ /* 0x000fe2000c101524 */
[C---:B------:R-:W-:Y:S02]  /*a440*/  ISETP.GT.AND P5, PT, R0.reuse, 0x78, P2 ;  /* 0x000000780000780c */ /* 0x040fe400017a4270 */
[----:B------:R-:W-:Y:S01]  /*a450*/  ISETP.GT.AND P2, PT, R0, 0x79, P2 ;  /* 0x000000790000780c */ /* 0x000fe20001744270 */
[----:B0-----:R-:W-:Y:S02]  /*a460*/  @P0 IMAD.MOV.U32 R6, RZ, RZ, R12 ;  /* 0x000000ffff060224 */ /* 0x001fe400078e000c */
[----:B------:R-:W-:-:S05]  /*a470*/  @P0 IMAD.MOV.U32 R7, RZ, RZ, R13 ;  /* 0x000000ffff070224 */ /* 0x000fca00078e000d */
[----:B------:R0:W-:Y:S02]  /*a480*/  @P0 STG.E.U16 desc[UR36][R6.64+0xe0], R82 ;  /* 0x0000e05206000986 */ /* 0x0001e4000c101524 */
[----:B0-----:R-:W-:Y:S01]  /*a490*/  @P4 MOV R6, R12 ;  /* 0x0000000c00064202 */ /* 0x001fe20000000f00 */
[----:B------:R-:W-:-:S05]  /*a4a0*/  @P4 IMAD.MOV.U32 R7, RZ, RZ, R13 ;  /* 0x000000ffff074224 */ /* 0x000fca00078e000d */
[----:B------:R-:W-:Y:S04]  /*a4b0*/  @P4 STG.E.U16 desc[UR36][R6.64+0xe2], R83 ;  /* 0x0000e25306004986 */ /* 0x000fe8000c101524 */
[----:B------:R-:W-:Y:S04]  /*a4c0*/  @P3 STG.E.U16 desc[UR36][R4.64+0xf0], R84 ;  /* 0x0000f05404003986 */ /* 0x000fe8000c101524 */
[----:B------:R0:W-:Y:S02]  /*a4d0*/  @P1 STG.E.U16 desc[UR36][R4.64+0xf2], R85 ;  /* 0x0000f25504001986 */ /* 0x0001e4000c101524 */
[----:B0-----:R-:W-:-:S02]  /*a4e0*/  @P5 IMAD.MOV.U32 R4, RZ, RZ, R12 ;  /* 0x000000ffff045224 */ /* 0x001fc400078e000c */
[----:B------:R-:W-:-:S05]  /*a4f0*/  @P5 IMAD.MOV.U32 R5, RZ, RZ, R13 ;  /* 0x000000ffff055224 */ /* 0x000fca00078e000d */
[----:B------:R0:W-:Y:S04]  /*a500*/  @P5 STG.E.U16 desc[UR36][R4.64+0xf0], R86 ;  /* 0x0000f05604005986 */ /* 0x0001e8000c101524 */
[----:B------:R0:W-:Y:S02]  /*a510*/  @P2 STG.E.U16 desc[UR36][R12.64+0xf2], R87 ;  /* 0x0000f2570c002986 */ /* 0x0001e4000c101524 */
.L_x_280:
[----:B------:R-:W-:Y:S05]  /*a520*/  BSYNC B0 ;  /* 0x0000000000007941 */ /* 0x000fea0003800000 */
.L_x_28:
[----:B------:R-:W-:Y:S01]  /*a530*/  ULDC UR4, c[0x0][0xc] ;  /* 0x0000030000047ab9 */ /* 0x000fe20000000800 */
[----:B------:R-:W-:Y:S01]  /*a540*/  ULDC UR5, c[0x0][0x10] ;  /* 0x0000040000057ab9 */ /* 0x000fe20000000800 */
[----:B0-----:R-:W0:Y:S01]  /*a550*/  LDC R3, c[0x0][0x14] ;  /* 0x00000500ff037b82 */ /* 0x001e220000000800 */
[----:B------:R-:W-:Y:S01]  /*a560*/  UIMAD.WIDE.U32 UR4, UR4, UR5, URZ ;  /* 0x00000005040472a5 */ /* 0x000fe2000f8e003f */
[----:B------:R-:W-:Y:S01]  /*a570*/  PRMT R0, RZ, 0x7610, R0 ;  /* 0x00007610ff007816 */ /* 0x000fe20000000000 */
[----:B------:R-:W-:Y:S02]  /*a580*/  IMAD.MOV.U32 R153, RZ, RZ, -0x1 ;  /* 0xffffffffff997424 */ /* 0x000fe400078e00ff */
[----:B------:R-:W-:Y:S02]  /*a590*/  IMAD.MOV.U32 R23, RZ, RZ, -0x1 ;  /* 0xffffffffff177424 */ /* 0x000fe400078e00ff */
[----:B0-----:R-:W-:-:S04]  /*a5a0*/  IMAD.WIDE.U32 R16, R3, UR4, R16 ;  /* 0x0000000403107c25 */ /* 0x001fc8000f8e0010 */
[----:B------:R-:W-:Y:S01]  /*a5b0*/  IMAD R3, R3, UR5, RZ ;  /* 0x0000000503037c24 */ /* 0x000fe2000f8e02ff */
[----:B------:R-:W-:Y:S02]  /*a5c0*/  ULDC.64 UR4, c[0x0][0x650] ;  /* 0x0001940000047ab9 */ /* 0x000fe40000000a00 */
[----:B------:R-:W-:Y:S01]  /*a5d0*/  ISETP.GE.U32.AND P0, PT, R16, UR4, PT ;  /* 0x0000000410007c0c */ /* 0x000fe2000bf06070 */
[----:B------:R-:W-:-:S05]  /*a5e0*/  IMAD.IADD R17, R17, 0x1, R3 ;  /* 0x0000000111117824 */ /* 0x000fca00078e0203 */
[----:B------:R-:W-:-:S13]  /*a5f0*/  ISETP.GE.U32.AND.EX P0, PT, R17, UR5, PT, P0 ;  /* 0x0000000511007c0c */ /* 0x000fda000bf06100 */
[----:B------:R-:W-:Y:S05]  /*a600*/  @P0 BRA `(.L_x_281) ;  /* 0x0000000400640947 */ /* 0x000fea0003800000 */
[----:B------:R-:W0:Y:S01]  /*a610*/  S2R R12, SR_CTAID.X ;  /* 0x00000000000c7919 */ /* 0x000e220000002500 */
[----:B-12---:R-:W1:Y:S01]  /*a620*/  LDC.64 R10, c[0x0][0x628] ;  /* 0x00018a00ff0a7b82 */ /* 0x006e620000000a00 */
[----:B------:R-:W-:Y:S01]  /*a630*/  ULDC UR4, c[0x0][0x150] ;  /* 0x0000540000047ab9 */ /* 0x000fe20000000800 */
[----:B------:R-:W-:Y:S01]  /*a640*/  MOV R8, R16 ;  /* 0x0000001000087202 */ /* 0x000fe20000000f00 */
[----:B------:R-:W2:Y:S01]  /*a650*/  S2R R24, SR_CTAID.Y ;  /* 0x0000000000187919 */ /* 0x000ea20000002600 */
[----:B------:R-:W-:-:S04]  /*a660*/  IMAD.MOV.U32 R9, RZ, RZ, R17 ;  /* 0x000000ffff097224 */ /* 0x000fc800078e0011 */
[----:B------:R-:W2:Y:S08]  /*a670*/  LDC R21, c[0x0][0x144] ;  /* 0x00005100ff157b82 */ /* 0x000eb00000000800 */
[----:B------:R-:W2:Y:S08]  /*a680*/  LDC R0, c[0x0][0x630] ;  /* 0x00018c00ff007b82 */ /* 0x000eb00000000800 */
[----:B------:R-:W2:Y:S01]  /*a690*/  LDC.64 R14, c[0x0][0x620] ;  /* 0x00018800ff0e7b82 */ /* 0x000ea20000000a00 */
[----:B-1----:R-:W-:-:S04]  /*a6a0*/  ISETP.NE.U32.AND P0, PT, R10, RZ, PT ;  /* 0x000000ff0a00720c */ /* 0x002fc80003f05070 */
[----:B------:R-:W-:Y:S02]  /*a6b0*/  ISETP.NE.AND.EX P0, PT, R11, RZ, PT, P0 ;  /* 0x000000ff0b00720c */ /* 0x000fe40003f05300 */
[----:B0-----:R-:W-:-:S05]  /*a6c0*/  I2FP.F32.U32 R3, R12 ;  /* 0x0000000c00037245 */ /* 0x001fca0000201000 */
[----:B------:R-:W-:-:S04]  /*a6d0*/  FMUL R3, R3, UR4 ;  /* 0x0000000403037c20 */ /* 0x000fc80008400000 */
[----:B------:R0:W1:Y:S02]  /*a6e0*/  F2I.U32.TRUNC.NTZ R20, R3 ;  /* 0x0000000300147305 */ /* 0x000064000020f000 */
[----:B------:R-:W-:Y:S05]  /*a6f0*/  @!P0 BRA `(.L_x_282) ;  /* 0x0000000000288947 */ /* 0x000fea0003800000 */
[----:B0-----:R-:W0:Y:S02]  /*a700*/  LDC R3, c[0x0][0x634] ;  /* 0x00018d00ff037b82 */ /* 0x001e240000000800 */
[----:B0-----:R-:W-:-:S05]  /*a710*/  IADD3 R3, P0, R16, R3, RZ ;  /* 0x0000000310037210 */ /* 0x001fca0007f1e0ff */
[----:B------:R-:W-:-:S04]  /*a720*/  IMAD.X R13, RZ, RZ, R17, P0 ;  /* 0x000000ffff0d7224 */ /* 0x000fc800000e0611 */
[----:B------:R-:W-:-:S04]  /*a730*/  IMAD.WIDE.U32 R4, R13, R10, RZ ;  /* 0x0000000a0d047225 */ /* 0x000fc800078e00ff */
[----:B------:R-:W-:-:S04]  /*a740*/  IMAD.WIDE.U32 R6, P0, R3, R11, R4 ;  /* 0x0000000b03067225 */ /* 0x000fc80007800004 */
[----:B------:R-:W-:-:S04]  /*a750*/  IMAD.WIDE.U32 R4, R3, R10, RZ ;  /* 0x0000000a03047225 */ /* 0x000fc800078e00ff */
[----:B------:R-:W-:Y:S01]  /*a760*/  IMAD.X R9, RZ, RZ, RZ, P0 ;  /* 0x000000ffff097224 */ /* 0x000fe200000e06ff */
[----:B------:R-:W-:Y:S01]  /*a770*/  IADD3 RZ, P0, R5, R6, RZ ;  /* 0x0000000605ff7210 */ /* 0x000fe20007f1e0ff */
[----:B------:R-:W-:-:S04]  /*a780*/  IMAD.MOV.U32 R8, RZ, RZ, R7 ;  /* 0x000000ffff087224 */ /* 0x000fc800078e0007 */
[----:B------:R-:W-:-:S08]  /*a790*/  IMAD.WIDE.U32.X R8, R13, R11, R8, P0 ;  /* 0x0000000b0d087225 */ /* 0x000fd000000e0408 */
.L_x_282:
[----:B------:R-:W3:Y:S01]  /*a7a0*/  LDC.64 R28, c[0x0][0x640] ;  /* 0x00019000ff1c7b82 */ /* 0x000ee20000000a00 */
[-CC-:B--2---:R-:W-:Y:S01]  /*a7b0*/  SHF.R.U64 R23, R8, R0.reuse, R9.reuse ;  /* 0x0000000008177219 */ /* 0x184fe20000001209 */
[----:B-1----:R-:W-:Y:S01]  /*a7c0*/  IMAD.MOV R20, RZ, RZ, -R20 ;  /* 0x000000ffff147224 */ /* 0x002fe200078e0a14 */
[----:B------:R-:W-:Y:S01]  /*a7d0*/  SHF.R.U32.HI R0, RZ, R0, R9 ;  /* 0x00000000ff007219 */ /* 0x000fe20000011609 */
[----:B------:R-:W-:Y:S01]  /*a7e0*/  ULDC UR4, c[0x0][0x154] ;  /* 0x0000550000047ab9 */ /* 0x000fe20000000800 */
[----:B0-----:R-:W-:Y:S01]  /*a7f0*/  IADD3 R3, P0, RZ, -R23, RZ ;  /* 0x80000017ff037210 */ /* 0x001fe20007f1e0ff */
[----:B------:R-:W-:Y:S02]  /*a800*/  IMAD R21, R21, R20, R12 ;  /* 0x0000001415157224 */ /* 0x000fe400078e020c */
[----:B------:R-:W0:Y:S01]  /*a810*/  LDC R6, c[0x0][0x618] ;  /* 0x00018600ff067b82 */ /* 0x000e220000000800 */
[----:B------:R-:W-:Y:S02]  /*a820*/  IMAD.MOV.U32 R7, RZ, RZ, 0x1 ;  /* 0x00000001ff077424 */ /* 0x000fe400078e00ff */
[----:B------:R-:W-:-:S04]  /*a830*/  IMAD.X R5, RZ, RZ, ~R0, P0 ;  /* 0x000000ffff057224 */ /* 0x000fc800000e0e00 */
[-C--:B------:R-:W-:Y:S01]  /*a840*/  IMAD R0, R5, R14.reuse, RZ ;  /* 0x0000000e05007224 */ /* 0x080fe200078e02ff */
[----:B------:R-:W1:Y:S01]  /*a850*/  LDC R8, c[0x0][0x608] ;  /* 0x00018200ff087b82 */ /* 0x000e620000000800 */
[----:B------:R-:W-:-:S04]  /*a860*/  IMAD.WIDE.U32 R4, R3, R14, R16 ;  /* 0x0000000e03047225 */ /* 0x000fc800078e0010 */
[----:B------:R-:W-:Y:S01]  /*a870*/  IMAD R3, R3, R15, R0 ;  /* 0x0000000f03037224 */ /* 0x000fe200078e0200 */
[----:B------:R-:W-:Y:S02]  /*a880*/  I2FP.F32.U32 R0, R24 ;  /* 0x0000001800007245 */ /* 0x000fe40000201000 */
[----:B------:R-:W2:Y:S01]  /*a890*/  LDC R26, c[0x0][0x658] ;  /* 0x00019600ff1a7b82 */ /* 0x000ea20000000800 */
[----:B---3--:R-:W-:Y:S02]  /*a8a0*/  ISETP.NE.U32.AND P0, PT, R28, RZ, PT ;  /* 0x000000ff1c00720c */ /* 0x008fe40003f05070 */
[----:B------:R-:W-:Y:S01]  /*a8b0*/  IADD3 R3, R5, R3, RZ ;  /* 0x0000000305037210 */ /* 0x000fe20007ffe0ff */
[----:B------:R-:W-:Y:S01]  /*a8c0*/  FMUL R0, R0, UR4 ;  /* 0x0000000400007c20 */ /* 0x000fe20008400000 */
[----:B------:R-:W-:Y:S01]  /*a8d0*/  ISETP.NE.AND.EX P0, PT, R29, RZ, PT, P0 ;  /* 0x000000ff1d00720c */ /* 0x000fe20003f05300 */
[----:B------:R-:W-:Y:S02]  /*a8e0*/  IMAD.MOV.U32 R5, RZ, RZ, -0x1 ;  /* 0xffffffffff057424 */ /* 0x000fe400078e00ff */
[----:B------:R-:W3:Y:S01]  /*a8f0*/  LDC R15, c[0x0][0x148] ;  /* 0x00005200ff0f7b82 */ /* 0x000ee20000000800 */
[-CC-:B0-----:R-:W-:Y:S01]  /*a900*/  SHF.R.U64 R12, R4, R6.reuse, R3.reuse ;  /* 0x00000006040c7219 */ /* 0x181fe20000001203 */
[----:B------:R0:W0:Y:S01]  /*a910*/  F2I.U32.TRUNC.NTZ R13, R0 ;  /* 0x00000000000d7305 */ /* 0x000022000020f000 */
[----:B------:R-:W-:-:S05]  /*a920*/  SHF.R.U32.HI R3, RZ, R6, R3 ;  /* 0x00000006ff037219 */ /* 0x000fca0000011603 */
[----:B------:R-:W0:Y:S01]  /*a930*/  LDC R20, c[0x0][0x600] ;  /* 0x00018000ff147b82 */ /* 0x000e220000000800 */
[-CC-:B-1----:R-:W-:Y:S02]  /*a940*/  SHF.R.U64 R10, R12, R8.reuse, R3.reuse ;  /* 0x000000080c0a7219 */ /* 0x182fe40000001203 */
[----:B------:R-:W-:-:S05]  /*a950*/  SHF.R.U32.HI R3, RZ, R8, R3 ;  /* 0x00000008ff037219 */ /* 0x000fca0000011603 */
[----:B------:R-:W1:Y:S01]  /*a960*/  LDC R27, c[0x0][0x648] ;  /* 0x00019200ff1b7b82 */ /* 0x000e620000000800 */
[-C--:B--2---:R-:W-:Y:S02]  /*a970*/  SHF.L.U32 R4, R5, R26.reuse, RZ ;  /* 0x0000001a05047219 */ /* 0x084fe400000006ff */
[--C-:B------:R-:W-:Y:S02]  /*a980*/  SHF.R.U64 R14, R10, R26, R3.reuse ;  /* 0x0000001a0a0e7219 */ /* 0x100fe40000001203 */
[----:B------:R-:W-:Y:S02]  /*a990*/  LOP3.LUT R25, RZ, R4, RZ, 0x33, !PT ;  /* 0x00000004ff197212 */ /* 0x000fe400078e33ff */
[-C--:B------:R-:W-:Y:S01]  /*a9a0*/  SHF.R.U32.HI R5, RZ, R26.reuse, R3 ;  /* 0x0000001aff057219 */ /* 0x080fe20000011603 */
[----:B------:R-:W2:Y:S01]  /*a9b0*/  LDC R30, c[0x0][0x638] ;  /* 0x00018e00ff1e7b82 */ /* 0x000ea20000000800 */
[----:B------:R-:W-:Y:S01]  /*a9c0*/  SHF.L.U32 R152, R7, R26, RZ ;  /* 0x0000001a07987219 */ /* 0x000fe200000006ff */
[----:B------:R-:W-:-:S06]  /*a9d0*/  IMAD.MOV.U32 R4, RZ, RZ, R14 ;  /* 0x000000ffff047224 */ /* 0x000fcc00078e000e */
[----:B------:R-:W0:Y:S01]  /*a9e0*/  LDC R31, c[0x0][0x610] ;  /* 0x00018400ff1f7b82 */ /* 0x000e220000000800 */
[----:B------:R-:W-:Y:S05]  /*a9f0*/  @!P0 BRA `(.L_x_283) ;  /* 0x0000000000288947 */ /* 0x000fea0003800000 */
[----:B------:R-:W4:Y:S02]  /*aa00*/  LDC R3, c[0x0][0x64c] ;  /* 0x00019300ff037b82 */ /* 0x000f240000000800 */
[----:B----4-:R-:W-:-:S05]  /*aa10*/  IADD3 R3, P0, R14, R3, RZ ;  /* 0x000000030e037210 */ /* 0x010fca0007f1e0ff */
        /* <DEDUP_REMOVED lines=8> */
.L_x_283:
[----:B------:R-:W-:Y:S01]  /*aaa0*/  ISETP.NE.AND P0, PT, R2, 0x1, PT ;  /* 0x000000010200780c */ /* 0x000fe20003f05270 */
[----:B0-----:R-:W-:Y:S01]  /*aab0*/  VIADD R7, R20, 0xffffffff ;  /* 0xffffffff14077836 */ /* 0x001fe20000000000 */
[----:B-1----:R-:W-:Y:S01]  /*aac0*/  SHF.R.U64 R0, R4, R27, R5 ;  /* 0x0000001b04007219 */ /* 0x002fe20000001205 */
[----:B------:R-:W-:Y:S01]  /*aad0*/  IMAD.MOV.U32 R4, RZ, RZ, 0x1 ;  /* 0x00000001ff047424 */ /* 0x000fe200078e00ff */
[----:B------:R-:W-:Y:S02]  /*aae0*/  LOP3.LUT R5, R10, R25, RZ, 0xc0, !PT ;  /* 0x000000190a057212 */ /* 0x000fe400078ec0ff */
[----:B------:R-:W-:Y:S01]  /*aaf0*/  IADD3 R13, -R13, RZ, RZ ;  /* 0x000000ff0d0d7210 */ /* 0x000fe20007ffe1ff */
[----:B------:R-:W-:Y:S02]  /*ab00*/  IMAD.MOV R3, RZ, RZ, -R0 ;  /* 0x000000ffff037224 */ /* 0x000fe400078e0a00 */
[----:B------:R-:W-:Y:S01]  /*ab10*/  IMAD R152, R152, R0, R5 ;  /* 0x0000000098987224 */ /* 0x000fe200078e0205 */
[----:B------:R-:W-:Y:S01]  /*ab20*/  LOP3.LUT R5, R12, R7, RZ, 0xc0, !PT ;  /* 0x000000070c057212 */ /* 0x000fe200078ec0ff */
[----:B--2---:R-:W-:-:S02]  /*ab30*/  IMAD R0, R3, R30, R14 ;  /* 0x0000001e03007224 */ /* 0x004fc400078e020e */
[----:B---3--:R-:W-:Y:S02]  /*ab40*/  @P0 IMAD R21, R15, R13, R24 ;  /* 0x0000000d0f150224 */ /* 0x008fe400078e0218 */
[----:B------:R-:W-:Y:S01]  /*ab50*/  IMAD R3, R0, R20, R5 ;  /* 0x0000001400037224 */ /* 0x000fe200078e0205 */
[----:B------:R-:W-:Y:S01]  /*ab60*/  PRMT R0, R4, 0x7610, R0 ;  /* 0x0000761004007816 */ /* 0x000fe20000000000 */
[----:B------:R-:W-:-:S05]  /*ab70*/  IMAD R152, R152, R31, R21 ;  /* 0x0000001f98987224 */ /* 0x000fca00078e0215 */
[----:B------:R-:W-:Y:S02]  /*ab80*/  SEL R153, R3, R152, !P0 ;  /* 0x0000009803997207 */ /* 0x000fe40004000000 */
[----:B------:R-:W-:-:S07]  /*ab90*/  SEL R152, R152, R3, !P0 ;  /* 0x0000000398987207 */ /* 0x000fce0004000000 */
.L_x_281:
[----:B------:R-:W-:-:S13]  /*aba0*/  LOP3.LUT P0, RZ, R0, 0xff, RZ, 0xc0, !PT ;  /* 0x000000ff00ff7812 */ /* 0x000fda000780c0ff */
[----:B------:R-:W-:Y:S05]  /*abb0*/  @P0 BRA `(.L_x_284) ;  /* 0xffffff6000dc0947 */ /* 0x000fea000383ffff */
[----:B------:R-:W-:Y:S05]  /*abc0*/  EXIT ;  /* 0x000000000000794d */ /* 0x000fea0003800000 */
.L_x_3:
[----:B0-----:R-:W-:Y:S01]  /*abd0*/  ULDC.64 UR4, c[0x0][0x650] ;  /* 0x0001940000047ab9 */ /* 0x001fe20000000a00 */
        /* <DEDUP_REMOVED lines=8> */
[----:B------:R-:W-:Y:S01]  /*ac60*/  MOV R10, R16 ;  /* 0x00000010000a7202 */ /* 0x000fe20000000f00 */
[----:B------:R-:W-:-:S06]  /*ac70*/  IMAD.MOV.U32 R11, RZ, RZ, R17 ;  /* 0x000000ffff0b7224 */ /* 0x000fcc00078e0011 */
        /* <DEDUP_REMOVED lines=15> */
.L_x_286:
[--C-:B------:R-:W-:Y:S01]  /*ad70*/  SHF.R.U64 R12, R10, R14, R11.reuse ;  /* 0x0000000e0a0c7219 */ /* 0x100fe2000000120b */
[----:B------:R-:W0:Y:S01]  /*ad80*/  LDC R22, c[0x0][0x618] ;  /* 0x00018600ff167b82 */ /* 0x000e220000000800 */
[----:B------:R-:W-:Y:S01]  /*ad90*/  I2FP.F32.U32 R6, R4 ;  /* 0x0000000400067245 */ /* 0x000fe20000201000 */
[----:B------:R-:W-:Y:S01]  /*ada0*/  ULDC UR4, c[0x0][0x150] ;  /* 0x0000540000047ab9 */ /* 0x000fe20000000800 */
[----:B------:R-:W-:Y:S02]  /*adb0*/  SHF.R.U32.HI R5, RZ, R14, R11 ;  /* 0x0000000eff057219 */ /* 0x000fe4000001160b */
[----:B------:R-:W-:Y:S01]  /*adc0*/  IADD3 R9, P0, RZ, -R12, RZ ;  /* 0x8000000cff097210 */ /* 0x000fe20007f1e0ff */
[----:B------:R-:W-:Y:S01]  /*add0*/  FMUL R11, R6, UR4 ;  /* 0x00000004060b7c20 */ /* 0x000fe20008400000 */
[----:B------:R-:W-:Y:S01]  /*ade0*/  ULDC UR4, c[0x0][0x154] ;  /* 0x0000550000047ab9 */ /* 0x000fe20000000800 */
[----:B------:R-:W1:Y:S02]  /*adf0*/  LDC.64 R24, c[0x0][0x640] ;  /* 0x00019000ff187b82 */ /* 0x000e640000000a00 */
[----:B------:R-:W-:-:S02]  /*ae00*/  IMAD.X R5, RZ, RZ, ~R5, P0 ;  /* 0x000000ffff057224 */ /* 0x000fc400000e0e05 */
[----:B------:R-:W2:Y:S01]  /*ae10*/  F2I.U32.TRUNC.NTZ R11, R11 ;  /* 0x0000000b000b7305 */ /* 0x000ea2000020f000 */
[----:B------:R-:W-:-:S03]  /*ae20*/  IMAD.WIDE.U32 R6, R9, R20, R16 ;  /* 0x0000001409067225 */ /* 0x000fc600078e0010 */
[----:B------:R-:W3:Y:S01]  /*ae30*/  LDC R13, c[0x0][0x144] ;  /* 0x00005100ff0d7b82 */ /* 0x000ee20000000800 */
[----:B------:R-:W-:-:S04]  /*ae40*/  IMAD R8, R5, R20, RZ ;  /* 0x0000001405087224 */ /* 0x000fc800078e02ff */
[----:B------:R-:W-:Y:S02]  /*ae50*/  IMAD R5, R9, R21, R8 ;  /* 0x0000001509057224 */ /* 0x000fe400078e0208 */
[----:B------:R-:W-:Y:S01]  /*ae60*/  IMAD.MOV.U32 R8, RZ, RZ, -0x1 ;  /* 0xffffffffff087424 */ /* 0x000fe200078e00ff */
[----:B------:R-:W4:Y:S01]  /*ae70*/  LDC R14, c[0x0][0x608] ;  /* 0x00018200ff0e7b82 */ /* 0x000f220000000800 */
[----:B------:R-:W-:Y:S01]  /*ae80*/  IMAD.IADD R5, R7, 0x1, R5 ;  /* 0x0000000107057824 */ /* 0x000fe200078e0205 */
[----:B------:R-:W-:-:S04]  /*ae90*/  I2FP.F32.U32 R7, R3 ;  /* 0x0000000300077245 */ /* 0x000fc80000201000 */
[-CC-:B0-----:R-:W-:Y:S01]  /*aea0*/  SHF.R.U64 R10, R6, R22.reuse, R5.reuse ;  /* 0x00000016060a7219 */ /* 0x181fe20000001205 */
[----:B------:R-:W-:Y:S01]  /*aeb0*/  FMUL R7, R7, UR4 ;  /* 0x0000000407077c20 */ /* 0x000fe20008400000 */
[----:B------:R-:W0:Y:S01]  /*aec0*/  LDC R9, c[0x0][0x658] ;  /* 0x00019600ff097b82 */ /* 0x000e220000000800 */
[----:B--2---:R-:W-:Y:S02]  /*aed0*/  IADD3 R6, -R11, RZ, RZ ;  /* 0x000000ff0b067210 */ /* 0x004fe40007ffe1ff */
[----:B-1----:R-:W-:Y:S02]  /*aee0*/  ISETP.NE.U32.AND P0, PT, R24, RZ, PT ;  /* 0x000000ff1800720c */ /* 0x002fe40003f05070 */
[----:B------:R-:W-:Y:S02]  /*aef0*/  SHF.R.U32.HI R5, RZ, R22, R5 ;  /* 0x00000016ff057219 */ /* 0x000fe40000011605 */
[----:B------:R-:W-:Y:S01]  /*af00*/  ISETP.NE.AND.EX P0, PT, R25, RZ, PT, P0 ;  /* 0x000000ff1900720c */ /* 0x000fe20003f05300 */
[----:B------:R-:W1:Y:S01]  /*af10*/  LDC R20, c[0x0][0x148] ;  /* 0x00005200ff147b82 */ /* 0x000e620000000800 */
[----:B---3--:R-:W-:-:S02]  /*af20*/  IMAD R23, R13, R6, R4 ;  /* 0x000000060d177224 */ /* 0x008fc400078e0204 */
[----:B------:R-:W-:-:S05]  /*af30*/  IMAD.MOV.U32 R6, RZ, RZ, 0x1 ;  /* 0x00000001ff067424 */ /* 0x000fca00078e00ff */
[----:B------:R-:W2:Y:S01]  /*af40*/  LDC R21, c[0x0][0x600] ;  /* 0x00018000ff157b82 */ /* 0x000ea20000000800 */
[-CC-:B----4-:R-:W-:Y:S02]  /*af50*/  SHF.R.U64 R13, R10, R14.reuse, R5.reuse ;  /* 0x0000000e0a0d7219 */ /* 0x190fe40000001205 */
[----:B------:R-:W-:Y:S02]  /*af60*/  SHF.R.U32.HI R4, RZ, R14, R5 ;  /* 0x0000000eff047219 */ /* 0x000fe40000011605 */
[----:B------:R3:W4:Y:S03]  /*af70*/  F2I.U32.TRUNC.NTZ R14, R7 ;  /* 0x00000007000e7305 */ /* 0x000726000020f000 */
[----:B------:R-:W1:Y:S01]  /*af80*/  LDC R26, c[0x0][0x648] ;  /* 0x00019200ff1a7b82 */ /* 0x000e620000000800 */
[-C--:B0-----:R-:W-:Y:S02]  /*af90*/  SHF.R.U64 R15, R13, R9.reuse, R4 ;  /* 0x000000090d0f7219 */ /* 0x081fe40000001204 */
[----:B------:R-:W-:-:S02]  /*afa0*/  SHF.L.U32 R8, R8, R9, RZ ;  /* 0x0000000908087219 */ /* 0x000fc400000006ff */
[-C--:B------:R-:W-:Y:S01]  /*afb0*/  SHF.R.U32.HI R5, RZ, R9.reuse, R4 ;  /* 0x00000009ff057219 */ /* 0x080fe20000011604 */
[----:B------:R-:W-:Y:S01]  /*afc0*/  IMAD.MOV.U32 R4, RZ, RZ, R15 ;  /* 0x000000ffff047224 */ /* 0x000fe200078e000f */
[----:B------:R-:W-:Y:S01]  /*afd0*/  SHF.L.U32 R22, R6, R9, RZ ;  /* 0x0000000906167219 */ /* 0x000fe200000006ff */
[----:B------:R-:W0:Y:S01]  /*afe0*/  LDC R27, c[0x0][0x638] ;  /* 0x00018e00ff1b7b82 */ /* 0x000e220000000800 */
[----:B------:R-:W-:-:S07]  /*aff0*/  LOP3.LUT R28, RZ, R8, RZ, 0x33, !PT ;  /* 0x00000008ff1c7212 */ /* 0x000fce00078e33ff */
[----:B------:R-:W0:Y:S01]  /*b000*/  LDC R29, c[0x0][0x610] ;  /* 0x00018400ff1d7b82 */ /* 0x000e220000000800 */
[----:B---34-:R-:W-:Y:S05]  /*b010*/  @!P0 BRA `(.L_x_287) ;  /* 0x0000000000288947 */ /* 0x018fea0003800000 */
[----:B------:R-:W3:Y:S02]  /*b020*/  LDC R4, c[0x0][0x64c] ;  /* 0x00019300ff047b82 */ /* 0x000ee40000000800 */
[----:B---3--:R-:W-:-:S05]  /*b030*/  IADD3 R9, P0, R15, R4, RZ ;  /* 0x000000040f097210 */ /* 0x008fca0007f1e0ff */
        /* <DEDUP_REMOVED lines=8> */
.L_x_287:
[----:B------:R-:W-:Y:S01]  /*b0c0*/  ISETP.NE.AND P0, PT, R2, 0x1, PT ;  /* 0x000000010200780c */ /* 0x000fe20003f05270 */
[----:B--2---:R-:W-:Y:S01]  /*b0d0*/  VIADD R7, R21, 0xffffffff ;  /* 0xffffffff15077836 */ /* 0x004fe20000000000 */
[----:B-1----:R-:W-:Y:S01]  /*b0e0*/  SHF.R.U64 R5, R4, R26, R5 ;  /* 0x0000001a04057219 */ /* 0x002fe20000001205 */
[----:B------:R-:W-:Y:S01]  /*b0f0*/  IMAD.MOV.U32 R8, RZ, RZ, R12 ;  /* 0x000000ffff087224 */ /* 0x000fe200078e000c */
[----:B------:R-:W-:Y:S02]  /*b100*/  IADD3 R14, -R14, RZ, RZ ;  /* 0x000000ff0e0e7210 */ /* 0x000fe40007ffe1ff */
[----:B------:R-:W-:Y:S01]  /*b110*/  LOP3.LUT R4, R13, R28, RZ, 0xc0, !PT ;  /* 0x0000001c0d047212 */ /* 0x000fe200078ec0ff */
[----:B------:R-:W-:Y:S01]  /*b120*/  IMAD.MOV R6, RZ, RZ, -R5 ;  /* 0x000000ffff067224 */ /* 0x000fe200078e0a05 */
[----:B------:R-:W-:-:S03]  /*b130*/  LOP3.LUT R10, R10, R7, RZ, 0xc0, !PT ;  /* 0x000000070a0a7212 */ /* 0x000fc600078ec0ff */
[----:B------:R-:W-:Y:S02]  /*b140*/  IMAD R4, R22, R5, R4 ;  /* 0x0000000516047224 */ /* 0x000fe400078e0204 */
[----:B------:R-:W-:Y:S02]  /*b150*/  @P0 IMAD R23, R20, R14, R3 ;  /* 0x0000000e14170224 */ /* 0x000fe400078e0203 */
[----:B0-----:R-:W-:Y:S02]  /*b160*/  IMAD R3, R6, R27, R15 ;  /* 0x0000001b06037224 */ /* 0x001fe400078e020f */
[----:B------:R-:W-:Y:S02]  /*b170*/  IMAD R7, R4, R29, R23 ;  /* 0x0000001d04077224 */ /* 0x000fe400078e0217 */
[----:B------:R-:W-:Y:S02]  /*b180*/  IMAD R4, R3, R21, R10 ;  /* 0x0000001503047224 */ /* 0x000fe400078e020a */
[----:B------:R-:W-:-:S03]  /*b190*/  IMAD.MOV.U32 R6, RZ, RZ, 0x1 ;  /* 0x00000001ff067424 */ /* 0x000fc600078e00ff */
[----:B------:R-:W-:Y:S02]  /*b1a0*/  SEL R9, R4, R7, !P0 ;  /* 0x0000000704097207 */ /* 0x000fe40004000000 */
[----:B------:R-:W-:-:S07]  /*b1b0*/  SEL R7, R7, R4, !P0 ;  /* 0x0000000407077207 */ /* 0x000fce0004000000 */
.L_x_285:
[----:B------:R-:W-:-:S08]  /*b1c0*/  NOP ;  /* 0x0000000000007918 */ /* 0x000fd00000000000 */
[----:B------:R-:W0:-:S00]  /*b1d0*/  USETMAXREG.DEALLOC.CTAPOOL 0x28 ;  /* 0x00000028000079c8 */ /* 0x000e0000080e0500 */
[----:B0-----:R-:W-:-:S13]  /*b1e0*/  ISETP.NE.AND P0, PT, R0, RZ, PT ;  /* 0x000000ff0000720c */ /* 0x001fda0003f05270 */
[----:B------:R-:W-:Y:S05]  /*b1f0*/  @P0 EXIT ;  /* 0x000000000000094d */ /* 0x000fea0003800000 */
[----:B------:R-:W-:Y:S01]  /*b200*/  LOP3.LUT P0, RZ, R6, 0xff, RZ, 0xc0, !PT ;  /* 0x000000ff06ff7812 */ /* 0x000fe2000780c0ff */
[----:B------:R-:W-:Y:S02]  /*b210*/  IMAD.MOV.U32 R3, RZ, RZ, 0x1 ;  /* 0x00000001ff037424 */ /* 0x000fe400078e00ff */
[----:B------:R-:W-:-:S10]  /*b220*/  IMAD.MOV.U32 R0, RZ, RZ, RZ ;  /* 0x000000ffff007224 */ /* 0x000fd400078e00ff */
[----:B------:R-:W-:Y:S05]  /*b230*/  @!P0 BRA `(.L_x_288) ;  /* 0x0000000c00348947 */ /* 0x000fea0003800000 */
[----:B------:R-:W0:Y:S01]  /*b240*/  LDC R0, c[0x0][0x28c] ;  /* 0x0000a300ff007b82 */ /* 0x000e220000000800 */
[----:B------:R-:W-:Y:S01]  /*b250*/  ULDC UR5, c[0x0][0x600] ;  /* 0x0001800000057ab9 */ /* 0x000fe20000000800 */
[----:B------:R-:W-:Y:S01]  /*b260*/  ULDC UR4, c[0x0][0xc] ;  /* 0x0000030000047ab9 */ /* 0x000fe20000000800 */
[----:B------:R-:W-:Y:S01]  /*b270*/  UIADD3 UR16, UR5, -0x1, URZ ;  /* 0xffffffff05107890 */ /* 0x000fe2000fffe03f */
[C---:B------:R-:W-:Y:S01]  /*b280*/  LOP3.LUT P2, RZ, R18.reuse, 0x7f, RZ, 0xc0, !PT ;  /* 0x0000007f12ff7812 */ /* 0x040fe2000784c0ff */
[----:B------:R-:W-:Y:S01]  /*b290*/  ULDC UR6, c[0x0][0x658] ;  /* 0x0001960000067ab9 */ /* 0x000fe20000000800 */
[----:B------:R-:W-:Y:S01]  /*b2a0*/  ULDC UR5, c[0x0][0x10] ;  /* 0x0000040000057ab9 */ /* 0x000fe20000000800 */
[----:B------:R-:W-:Y:S01]  /*b2b0*/  UMOV UR7, 0xffffffff ;  /* 0xffffffff00077882 */ /* 0x000fe20000000000 */
[----:B------:R-:W-:Y:S01]  /*b2c0*/  UMOV UR8, 0x1 ;  /* 0x0000000100087882 */ /* 0x000fe20000000000 */
[----:B------:R-:W-:Y:S01]  /*b2d0*/  UIMAD.WIDE.U32 UR4, UR4, UR5, URZ ;  /* 0x00000005040472a5 */ /* 0x000fe2000f8e003f */
[----:B------:R-:W-:Y:S01]  /*b2e0*/  LOP3.LUT P0, RZ, R18, 0x1f, RZ, 0xc0, !PT ;  /* 0x0000001f12ff7812 */ /* 0x000fe2000780c0ff */
[----:B------:R-:W-:Y:S01]  /*b2f0*/  USHF.L.U32 UR7, UR7, UR6, URZ ;  /* 0x0000000607077299 */ /* 0x000fe2000800063f */
[----:B------:R-:W-:Y:S01]  /*b300*/  BSSY B0, `(.L_x_288) ;  /* 0x00000c0000007945 */ /* 0x000fe20003800000 */
[----:B------:R-:W-:Y:S01]  /*b310*/  USHF.L.U32 UR18, UR8, UR6, URZ ;  /* 0x0000000608127299 */ /* 0x000fe2000800063f */
[----:B------:R-:W-:Y:S01]  /*b320*/  IMAD.MOV.U32 R11, RZ, RZ, 0x1 ;  /* 0x00000001ff0b7424 */ /* 0x000fe200078e00ff */
[----:B------:R-:W-:Y:S01]  /*b330*/  LOP3.LUT R18, R19, 0x2, RZ, 0xfc, !PT ;  /* 0x0000000213127812 */ /* 0x000fe200078efcff */
[----:B------:R-:W-:Y:S01]  /*b340*/  ULDC UR6, c[0x0][0x14] ;  /* 0x0000050000067ab9 */ /* 0x000fe20000000800 */
[----:B------:R-:W-:Y:S01]  /*b350*/  PLOP3.LUT P0, PT, P0, P2, PT, 0x8a, 0x0 ;  /* 0x000000000000781c */ /* 0x000fe20000705172 */
[----:B------:R-:W-:-:S02]  /*b360*/  UIMAD.WIDE.U32 UR20, UR4, UR6, URZ ;  /* 0x00000006041472a5 */ /* 0x000fc4000f8e003f */
[----:B------:R-:W-:Y:S02]  /*b370*/  UIMAD UR13, UR5, UR6, URZ ;  /* 0x00000006050d72a4 */ /* 0x000fe4000f8e023f */
[----:B------:R-:W-:Y:S01]  /*b380*/  ULOP3.LUT UR17, URZ, UR7, URZ, 0x33, !UPT ;  /* 0x000000073f117292 */ /* 0x000fe2000f8e333f */
[----:B0-----:R-:W-:Y:S01]  /*b390*/  IADD3 R0, R0, 0x3f, RZ ;  /* 0x0000003f00007810 */ /* 0x001fe20007ffe0ff */
[----:B------:R-:W-:Y:S01]  /*b3a0*/  UIADD3 UR13, UR21, UR13, URZ ;  /* 0x0000000d150d7290 */ /* 0x000fe2000fffe03f */
[----:B------:R-:W-:Y:S02]  /*b3b0*/  ULDC.64 UR22, c[0x0][0x198] ;  /* 0x0000660000167ab9 */ /* 0x000fe40000000a00 */
[----:B------:R-:W-:-:S04]  /*b3c0*/  SHF.R.S32.HI R3, RZ, 0x1f, R0 ;  /* 0x0000001fff037819 */ /* 0x000fc80000011400 */
[----:B------:R-:W-:Y:S01]  /*b3d0*/  LEA.HI R3, R3, R0, RZ, 0x6 ;  /* 0x0000000003037211 */ /* 0x000fe200078f30ff */
[----:B------:R-:W-:-:S03]  /*b3e0*/  IMAD.MOV.U32 R0, RZ, RZ, RZ ;  /* 0x000000ffff007224 */ /* 0x000fc600078e00ff */
[----:B------:R-:W-:Y:S01]  /*b3f0*/  SHF.R.S32.HI R13, RZ, 0x6, R3 ;  /* 0x00000006ff0d7819 */ /* 0x000fe20000011403 */
[----:B------:R-:W-:-:S04]  /*b400*/  IMAD.MOV.U32 R3, RZ, RZ, 0x1 ;  /* 0x00000001ff037424 */ /* 0x000fc800078e00ff */
[----:B------:R-:W-:-:S07]  /*b410*/  VIADD R10, R13, 0x1 ;  /* 0x000000010d0a7836 */ /* 0x000fce0000000000 */
.L_x_300:
[----:B------:R-:W-:-:S03]  /*b420*/  UMOV UR4, 0xffffffff ;  /* 0xffffffff00047882 */ /* 0x000fc60000000000 */
[----:B------:R-:W-:Y:S05]  /*b430*/  BRA.DIV UR4, `(.L_x_289) ;  /* 0x0000000e04a07947 */ /* 0x000fea000b800000 */
[----:B------:R-:W-:-:S13]  /*b440*/  ELECT P6, URZ, PT ;  /* 0x00000000003f782f */ /* 0x000fda00038c0000 */
.L_x_311:
[----:B------:R-:W0:Y:S01]  /*b450*/  LDC R4, c[0x0][0x28c] ;  /* 0x0000a300ff047b82 */ /* 0x000e220000000800 */
[----:B------:R-:W-:Y:S01]  /*b460*/  BSSY B1, `(.L_x_290) ;  /* 0x0000037000017945 */ /* 0x000fe20003800000 */
[----:B0-----:R-:W-:-:S13]  /*b470*/  ISETP.LT.OR P6, PT, R4, 0x1, !P6 ;  /* 0x000000010400780c */ /* 0x001fda00077c1670 */
[----:B------:R-:W-:Y:S05]  /*b480*/  @P6 BRA `(.L_x_291) ;  /* 0x0000000000d06947 */ /* 0x000fea0003800000 */
[----:B------:R-:W-:Y:S01]  /*b490*/  IMAD.SHL.U32 R14, R9, 0x80, RZ ;  /* 0x00000080090e7824 */ /* 0x000fe200078e00ff */
[----:B------:R-:W-:Y:S01]  /*b4a0*/  MOV R20, RZ ;  /* 0x000000ff00147202 */ /* 0x000fe20000000f00 */
[----:B------:R-:W-:Y:S02]  /*b4b0*/  IMAD.SHL.U32 R15, R7, 0x100, RZ ;  /* 0x00000100070f7824 */ /* 0x000fe400078e00ff */
[----:B------:R-:W-:Y:S02]  /*b4c0*/  IMAD.MOV.U32 R4, RZ, RZ, R10 ;  /* 0x000000ffff047224 */ /* 0x000fe400078e000a */
[----:B------:R-:W-:Y:S02]  /*b4d0*/  IMAD.MOV.U32 R5, RZ, RZ, R3 ;  /* 0x000000ffff057224 */ /* 0x000fe400078e0003 */
[----:B------:R-:W-:-:S07]  /*b4e0*/  IMAD.MOV.U32 R6, RZ, RZ, R0 ;  /* 0x000000ffff067224 */ /* 0x000fce00078e0000 */
.L_x_295:
[----:B------:R-:W0:Y:S01]  /*b4f0*/  S2R R12, SR_CgaCtaId ;  /* 0x00000000000c7919 */ /* 0x000e220000008800 */
[----:B------:R-:W-:Y:S01]  /*b500*/  MOV R7, 0x400 ;  /* 0x0000040000077802 */ /* 0x000fe20000000f00 */
[----:B------:R-:W1:Y:S03]  /*b510*/  @!P2 LDC R9, c[0x0][0x500] ;  /* 0x00014000ff09ab82 */ /* 0x000e660000000800 */
[----:B0-----:R-:W-:Y:S02]  /*b520*/  LEA R21, R12, R7, 0x18 ;  /* 0x000000070c157211 */ /* 0x001fe400078ec0ff */
[----:B------:R-:W-:-:S03]  /*b530*/  SHF.L.U32 R7, R5, 0x1f, RZ ;  /* 0x0000001f05077819 */ /* 0x000fc600000006ff */
[----:B------:R-:W-:-:S04]  /*b540*/  IMAD R12, R6, 0x8, R21 ;  /* 0x00000008060c7824 */ /* 0x000fc800078e0215 */
[----:B------:R-:W0:Y:S02]  /*b550*/  SYNCS.PHASECHK.TRANS64.TRYWAIT P1, [R12+URZ+0x20], R7 ;  /* 0x000020070c0075a7 */ /* 0x000e24000802017f */
[----:B01----:R-:W-:Y:S05]  /*b560*/  @!P1 BRA `(.L_x_292) ;  /* 0x0000000c00749947 */ /* 0x003fea0003800000 */
.L_x_312:
[----:B0-----:R-:W-:Y:S01]  /*b570*/  PRMT R7, R18, 0x9910, RZ ;  /* 0x0000991012077816 */ /* 0x001fe200000000ff */
[----:B------:R0:W-:Y:S03]  /*b580*/  @!P2 SYNCS.ARRIVE.TRANS64 RZ, [R12+URZ], R9 ;  /* 0x000000090cffa9a7 */ /* 0x0001e6000800003f */
[----:B------:R-:W-:-:S13]  /*b590*/  ISETP.NE.AND P1, PT, R7, 0x2, PT ;  /* 0x000000020700780c */ /* 0x000fda0003f25270 */
[----:B0-----:R-:W-:Y:S05]  /*b5a0*/  @P1 BRA `(.L_x_293) ;  /* 0x0000000000041947 */ /* 0x001fea0003800000 */
[----:B------:R-:W-:Y:S01]  /*b5b0*/  BPT.TRAP 0x1 ;  /* 0x000000040000795c */ /* 0x000fe20000300000 */
.L_x_293:
[----:B------:R-:W-:Y:S05]  /*b5c0*/  @P0 BRA `(.L_x_294) ;  /* 0x0000000000040947 */ /* 0x000fea0003800000 */
[----:B------:R-:W-:Y:S01]  /*b5d0*/  BPT.TRAP 0x1 ;  /* 0x000000040000795c */ /* 0x000fe20000300000 */
.L_x_294:
[--C-:B------:R-:W-:Y:S01]  /*b5e0*/  IMAD R7, R6, 0x8000, R21.reuse ;  /* 0x0000800006077824 */ /* 0x100fe200078e0215 */
[----:B------:R-:W-:Y:S01]  /*b5f0*/  R2UR UR9, R12 ;  /* 0x000000000c0972ca */ /* 0x000fe200000e0000 */
[----:B------:R-:W-:Y:S01]  /*b600*/  IMAD R21, R6, 0x4000, R21 ;  /* 0x0000400006157824 */ /* 0x000fe200078e0215 */
[----:B------:R-:W-:Y:S01]  /*b610*/  UIADD3 UR4, UP0, UR22, 0xf0, URZ ;  /* 0x000000f016047890 */ /* 0x000fe2000ff1e03f */
[----:B------:R-:W-:Y:S01]  /*b620*/  VIADD R4, R4, 0xffffffff ;  /* 0xffffffff04047836 */ /* 0x000fe20000000000 */
[----:B------:R-:W-:Y:S01]  /*b630*/  R2UR UR5, R7 ;  /* 0x00000000070572ca */ /* 0x000fe200000e0000 */
[----:B------:R-:W-:Y:S01]  /*b640*/  UIADD3 UR24, UP1, UR22, 0x1f0, URZ ;  /* 0x000001f016187890 */ /* 0x000fe2000ff3e03f */
[----:B------:R-:W-:Y:S01]  /*b650*/  R2UR UR8, R21 ;  /* 0x00000000150872ca */ /* 0x000fe200000e0000 */
[----:B------:R-:W-:Y:S01]  /*b660*/  UMOV UR6, 0x0 ;  /* 0x0000000000067882 */ /* 0x000fe20000000000 */
[----:B------:R-:W-:Y:S01]  /*b670*/  R2UR UR11, R15 ;  /* 0x000000000f0b72ca */ /* 0x000fe200000e0000 */
[----:B------:R-:W-:Y:S01]  /*b680*/  UIADD3.X UR25, URZ, UR23, URZ, UP1, !UPT ;  /* 0x000000173f197290 */ /* 0x000fe20008ffe43f */
[----:B------:R-:W-:Y:S01]  /*b690*/  R2UR UR10, R20 ;  /* 0x00000000140a72ca */ /* 0x000fe200000e0000 */
[----:B------:R-:W-:Y:S01]  /*b6a0*/  UMOV UR7, 0x10000000 ;  /* 0x1000000000077882 */ /* 0x000fe20000000000 */
[----:B------:R-:W-:Y:S01]  /*b6b0*/  R2UR UR12, R8 ;  /* 0x00000000080c72ca */ /* 0x000fe200000e0000 */
[----:B------:R-:W-:Y:S01]  /*b6c0*/  VIADD R20, R20, 0x40 ;  /* 0x0000004014147836 */ /* 0x000fe20000000000 */
[----:B------:R-:W-:-:S02]  /*b6d0*/  R2UR UR19, R14 ;  /* 0x000000000e1372ca */ /* 0x000fc400000e0000 */
[----:B------:R-:W-:Y:S01]  /*b6e0*/  ISETP.GT.AND P3, PT, R4, 0x1, PT ;  /* 0x000000010400780c */ /* 0x000fe20003f64270 */
[----:B------:R-:W-:Y:S01]  /*b6f0*/  UIADD3 UR14, UR5, 0x100, URZ ;  /* 0x00000100050e7890 */ /* 0x000fe2000fffe03f */
[----:B------:R-:W-:Y:S01]  /*b700*/  IADD3 R6, R6, 0x1, RZ ;  /* 0x0000000106067810 */ /* 0x000fe20007ffe0ff */
[----:B------:R-:W-:Y:S02]  /*b710*/  UIADD3.X UR5, URZ, UR23, URZ, UP0, !UPT ;  /* 0x000000173f057290 */ /* 0x000fe400087fe43f */
[----:B------:R-:W-:Y:S01]  /*b720*/  UIADD3 UR15, UR8, 0x20100, URZ ;  /* 0x00020100080f7890 */ /* 0x000fe2000fffe03f */
[----:B------:R-:W-:Y:S02]  /*b730*/  ISETP.NE.AND P1, PT, R6, 0x4, PT ;  /* 0x000000040600780c */ /* 0x000fe40003f25270 */
[----:B------:R-:W-:Y:S02]  /*b740*/  UMOV UR8, UR14 ;  /* 0x0000000e00087c82 */ /* 0x000fe40008000000 */
[----:B------:R-:W-:-:S02]  /*b750*/  SEL R12, RZ, 0x1, P1 ;  /* 0x00000001ff0c7807 */ /* 0x000fc40000800000 */
[----:B------:R0:W-:Y:S01]  /*b760*/  UTMALDG.3D [UR8], [UR4], desc[UR6] ;  /* 0x00000608040075b4 */ /* 0x0001e20008011000 */
[----:B------:R-:W-:Y:S02]  /*b770*/  SEL R6, R6, RZ, P1 ;  /* 0x000000ff06067207 */ /* 0x000fe40000800000 */
[----:B------:R-:W-:Y:S01]  /*b780*/  LOP3.LUT R5, R5, R12, RZ, 0x3c, !PT ;  /* 0x0000000c05057212 */ /* 0x000fe200078e3cff */
[----:B0-----:R-:W-:Y:S01]  /*b790*/  UMOV UR8, UR15 ;  /* 0x0000000f00087c82 */ /* 0x001fe20008000000 */
[----:B------:R-:W-:Y:S02]  /*b7a0*/  UMOV UR11, UR19 ;  /* 0x00000013000b7c82 */ /* 0x000fe40008000000 */
[----:B------:R0:W-:Y:S02]  /*b7b0*/  UTMALDG.3D [UR8], [UR24], desc[UR6] ;  /* 0x00000608180075b4 */ /* 0x0001e40008011000 */
[----:B0-----:R-:W-:Y:S05]  /*b7c0*/  @P3 BRA `(.L_x_295) ;  /* 0xfffffffc00483947 */ /* 0x001fea000383ffff */
.L_x_291:
[----:B------:R-:W-:Y:S05]  /*b7d0*/  BSYNC B1 ;  /* 0x0000000000017941 */ /* 0x000fea0003800000 */
.L_x_290:
[----:B------:R-:W-:Y:S01]  /*b7e0*/  LOP3.LUT P3, RZ, R11, 0xff, RZ, 0xc0, !PT ;  /* 0x000000ff0bff7812 */ /* 0x000fe2000786c0ff */
[----:B------:R-:W-:Y:S01]  /*b7f0*/  IMAD.IADD R0, R13, 0x1, R0 ;  /* 0x000000010d007824 */ /* 0x000fe200078e0200 */
[----:B------:R-:W-:Y:S01]  /*b800*/  IADD3 R16, P4, R16, UR20, RZ ;  /* 0x0000001410107c10 */ /* 0x000fe2000ff9e0ff */
[----:B------:R-:W-:Y:S01]  /*b810*/  ULDC.64 UR4, c[0x0][0x650] ;  /* 0x0001940000047ab9 */ /* 0x000fe20000000a00 */
[----:B------:R-:W-:Y:S01]  /*b820*/  BSSY B1, `(.L_x_296) ;  /* 0x000006b000017945 */ /* 0x000fe20003800000 */
[----:B------:R-:W-:Y:S01]  /*b830*/  IMAD.MOV.U32 R7, RZ, RZ, -0x1 ;  /* 0xffffffffff077424 */ /* 0x000fe200078e00ff */
[----:B------:R-:W-:Y:S01]  /*b840*/  SHF.R.U32.HI R4, RZ, 0x2, R0 ;  /* 0x00000002ff047819 */ /* 0x000fe20000011600 */
[----:B------:R-:W-:Y:S01]  /*b850*/  IMAD.MOV.U32 R9, RZ, RZ, -0x1 ;  /* 0xffffffffff097424 */ /* 0x000fe200078e00ff */
[----:B------:R-:W-:Y:S01]  /*b860*/  ISETP.GT.U32.AND P1, PT, R0, 0x3, PT ;  /* 0x000000030000780c */ /* 0x000fe20003f24070 */
[----:B------:R-:W-:Y:S01]  /*b870*/  IMAD.MOV.U32 R8, RZ, RZ, -0x1 ;  /* 0xffffffffff087424 */ /* 0x000fe200078e00ff */
[----:B------:R-:W-:-:S02]  /*b880*/  LOP3.LUT R4, R4, 0x1, RZ, 0xc0, !PT ;  /* 0x0000000104047812 */ /* 0x000fc400078ec0ff */
[----:B------:R-:W-:Y:S01]  /*b890*/  ISETP.LT.U32.AND P1, PT, R13, 0x4, P1 ;  /* 0x000000040d00780c */ /* 0x000fe20000f21070 */
[----:B------:R-:W0:Y:S01]  /*b8a0*/  @P3 S2R R6, SR_CgaCtaId ;  /* 0x0000000000063919 */ /* 0x000e220000008800 */
[----:B------:R-:W-:Y:S02]  /*b8b0*/  @P3 MOV R5, 0x400 ;  /* 0x0000040000053802 */ /* 0x000fe40000000f00 */
[----:B------:R-:W-:Y:S02]  /*b8c0*/  IADD3.X R17, R17, UR13, RZ, P4, !PT ;  /* 0x0000000d11117c10 */ /* 0x000fe4000a7fe4ff */
[----:B------:R-:W-:Y:S02]  /*b8d0*/  ISETP.GE.U32.AND P4, PT, R16, UR4, PT ;  /* 0x0000000410007c0c */ /* 0x000fe4000bf86070 */
[----:B------:R-:W-:Y:S02]  /*b8e0*/  LOP3.LUT R0, R0, 0x3, RZ, 0xc0, !PT ;  /* 0x0000000300007812 */ /* 0x000fe400078ec0ff */
[----:B------:R-:W-:-:S02]  /*b8f0*/  PRMT R11, RZ, 0x7610, R11 ;  /* 0x00007610ff0b7816 */ /* 0x000fc4000000000b */
[----:B0-----:R-:W-:-:S04]  /*b900*/  @P3 LEA R5, R6, R5, 0x18 ;  /* 0x0000000506053211 */ /* 0x001fc800078ec0ff */
[----:B------:R0:W-:Y:S01]  /*b910*/  @P3 SYNCS.ARRIVE.TRANS64.A1T0 RZ, [R5+URZ+0x58], RZ ;  /* 0x000058ff05ff39a7 */ /* 0x0001e2000810003f */
[----:B------:R-:W-:Y:S02]  /*b920*/  ISETP.NE.U32.AND P3, PT, R4, 0x1, PT ;  /* 0x000000010400780c */ /* 0x000fe40003f65070 */
[----:B------:R-:W-:Y:S02]  /*b930*/  SEL R4, RZ, 0x1, !P1 ;  /* 0x00000001ff047807 */ /* 0x000fe40004800000 */
[----:B------:R-:W-:Y:S02]  /*b940*/  ISETP.GE.U32.AND.EX P1, PT, R17, UR5, PT, P4 ;  /* 0x0000000511007c0c */ /* 0x000fe4000bf26140 */
[----:B------:R-:W-:-:S04]  /*b950*/  ISETP.GT.U32.AND P3, PT, R13, 0x3, !P3 ;  /* 0x000000030d00780c */ /* 0x000fc80005f64070 */
[----:B0-----:R-:W-:-:S04]  /*b960*/  SEL R5, RZ, 0x1, !P3 ;  /* 0x00000001ff057807 */ /* 0x001fc80005800000 */
[--C-:B------:R-:W-:Y:S02]  /*b970*/  LOP3.LUT R3, R5, R3, R4.reuse, 0x96, !PT ;  /* 0x0000000305037212 */ /* 0x100fe400078e9604 */
[----:B------:R-:W-:Y:S01]  /*b980*/  PRMT R4, RZ, 0x7610, R4 ;  /* 0x00007610ff047816 */ /* 0x000fe20000000004 */
[----:B------:R-:W-:Y:S06]  /*b990*/  @P1 BRA `(.L_x_297) ;  /* 0x00000004004c1947 */ /* 0x000fec0003800000 */
[----:B------:R-:W-:Y:S01]  /*b9a0*/  ULDC.64 UR4, c[0x0][0x628] ;  /* 0x00018a0000047ab9 */ /* 0x000fe20000000a00 */
[----:B------:R-:W0:Y:S01]  /*b9b0*/  S2R R14, SR_CTAID.X ;  /* 0x00000000000e7919 */ /* 0x000e220000002500 */
[----:B------:R-:W-:Y:S01]  /*b9c0*/  ISETP.NE.U32.AND P1, PT, RZ, UR4, PT ;  /* 0x00000004ff007c0c */ /* 0x000fe2000bf25070 */
[----:B------:R-:W-:Y:S01]  /*b9d0*/  ULDC UR7, c[0x0][0x630] ;  /* 0x00018c0000077ab9 */ /* 0x000fe20000000800 */
[----:B------:R-:W-:Y:S01]  /*b9e0*/  MOV R4, R16 ;  /* 0x0000001000047202 */ /* 0x000fe20000000f00 */
[----:B------:R-:W1:Y:S01]  /*b9f0*/  S2R R12, SR_CTAID.Y ;  /* 0x00000000000c7919 */ /* 0x000e620000002600 */
[----:B------:R-:W-:Y:S01]  /*ba00*/  ISETP.NE.AND.EX P1, PT, RZ, UR5, PT, P1 ;  /* 0x00000005ff007c0c */ /* 0x000fe2000bf25310 */
[----:B------:R-:W-:-:S12]  /*ba10*/  IMAD.MOV.U32 R5, RZ, RZ, R17 ;  /* 0x000000ffff057224 */ /* 0x000fd800078e0011 */
[----:B------:R-:W-:Y:S05]  /*ba20*/  @!P1 BRA `(.L_x_298) ;  /* 0x0000000000289947 */ /* 0x000fea0003800000 */
[----:B------:R-:W-:Y:S02]  /*ba30*/  ULDC UR6, c[0x0][0x634] ;  /* 0x00018d0000067ab9 */ /* 0x000fe40000000800 */
[----:B------:R-:W-:-:S05]  /*ba40*/  IADD3 R9, P1, R16, UR6, RZ ;  /* 0x0000000610097c10 */ /* 0x000fca000ff3e0ff */
[----:B------:R-:W-:-:S04]  /*ba50*/  IMAD.X R15, RZ, RZ, R17, P1 ;  /* 0x000000ffff0f7224 */ /* 0x000fc800008e0611 */
[----:B------:R-:W-:-:S04]  /*ba60*/  IMAD.WIDE.U32 R6, R15, UR4, RZ ;  /* 0x000000040f067c25 */ /* 0x000fc8000f8e00ff */
[----:B------:R-:W-:-:S04]  /*ba70*/  IMAD.WIDE.U32 R6, P1, R9, UR5, R6 ;  /* 0x0000000509067c25 */ /* 0x000fc8000f820006 */
[----:B------:R-:W-:-:S04]  /*ba80*/  IMAD.WIDE.U32 R8, R9, UR4, RZ ;  /* 0x0000000409087c25 */ /* 0x000fc8000f8e00ff */
[----:B------:R-:W-:Y:S01]  /*ba90*/  IMAD.X R5, RZ, RZ, RZ, P1 ;  /* 0x000000ffff057224 */ /* 0x000fe200008e06ff */
[----:B------:R-:W-:Y:S01]  /*baa0*/  IADD3 RZ, P1, R9, R6, RZ ;  /* 0x0000000609ff7210 */ /* 0x000fe20007f3e0ff */
[----:B------:R-:W-:-:S04]  /*bab0*/  IMAD.MOV.U32 R4, RZ, RZ, R7 ;  /* 0x000000ffff047224 */ /* 0x000fc800078e0007 */
[----:B------:R-:W-:-:S08]  /*bac0*/  IMAD.WIDE.U32.X R4, R15, UR5, R4, P1 ;  /* 0x000000050f047c25 */ /* 0x000fd000088e0404 */
.L_x_298:
[--C-:B------:R-:W-:Y:S01]  /*bad0*/  SHF.R.U64 R8, R4, UR7, R5.reuse ;  /* 0x0000000704087c19 */ /* 0x100fe20008001205 */
[----:B------:R-:W-:Y:S01]  /*bae0*/  ULDC.64 UR4, c[0x0][0x620] ;  /* 0x0001880000047ab9 */ /* 0x000fe20000000a00 */
[----:B------:R-:W-:Y:S01]  /*baf0*/  SHF.R.U32.HI R4, RZ, UR7, R5 ;  /* 0x00000007ff047c19 */ /* 0x000fe20008011605 */
[----:B------:R-:W2:Y:S01]  /*bb00*/  LDC R25, c[0x0][0x144] ;  /* 0x00005100ff197b82 */ /* 0x000ea20000000800 */
[----:B------:R-:W-:Y:S01]  /*bb10*/  IADD3 R7, P1, RZ, -R8, RZ ;  /* 0x80000008ff077210 */ /* 0x000fe20007f3e0ff */
[----:B------:R-:W-:Y:S01]  /*bb20*/  ULDC.64 UR8, c[0x0][0x640] ;  /* 0x0001900000087ab9 */ /* 0x000fe20000000a00 */
[----:B0-----:R-:W-:Y:S01]  /*bb30*/  I2FP.F32.U32 R9, R14 ;  /* 0x0000000e00097245 */ /* 0x001fe20000201000 */
[----:B------:R-:W-:Y:S02]  /*bb40*/  ULDC UR6, c[0x0][0x608] ;  /* 0x0001820000067ab9 */ /* 0x000fe40000000800 */
[----:B------:R-:W-:Y:S01]  /*bb50*/  IMAD.X R4, RZ, RZ, ~R4, P1 ;  /* 0x000000ffff047224 */ /* 0x000fe200008e0e04 */
[----:B------:R-:W-:Y:S01]  /*bb60*/  ISETP.NE.U32.AND P1, PT, RZ, UR8, PT ;  /* 0x00000008ff007c0c */ /* 0x000fe2000bf25070 */
[----:B------:R-:W0:Y:S02]  /*bb70*/  LDC R21, c[0x0][0x148] ;  /* 0x00005200ff157b82 */ /* 0x000e240000000800 */
[----:B------:R-:W-:Y:S01]  /*bb80*/  IMAD R6, R4, UR4, RZ ;  /* 0x0000000404067c24 */ /* 0x000fe2000f8e02ff */
[----:B------:R-:W-:Y:S01]  /*bb90*/  ISETP.NE.AND.EX P1, PT, RZ, UR9, PT, P1 ;  /* 0x00000009ff007c0c */ /* 0x000fe2000bf25310 */
[----:B------:R-:W-:Y:S01]  /*bba0*/  IMAD.WIDE.U32 R4, R7, UR4, R16 ;  /* 0x0000000407047c25 */ /* 0x000fe2000f8e0010 */
[----:B------:R-:W-:-:S03]  /*bbb0*/  ULDC UR4, c[0x0][0x150] ;  /* 0x0000540000047ab9 */ /* 0x000fc60000000800 */
[----:B------:R-:W-:Y:S02]  /*bbc0*/  IMAD R7, R7, UR5, R6 ;  /* 0x0000000507077c24 */ /* 0x000fe4000f8e0206 */
[----:B------:R-:W-:Y:S01]  /*bbd0*/  FMUL R6, R9, UR4 ;  /* 0x0000000409067c20 */ /* 0x000fe20008400000 */
[----:B------:R-:W-:Y:S01]  /*bbe0*/  ULDC UR4, c[0x0][0x618] ;  /* 0x0001860000047ab9 */ /* 0x000fe20000000800 */
[----:B------:R-:W-:Y:S01]  /*bbf0*/  ULDC UR5, c[0x0][0x154] ;  /* 0x0000550000057ab9 */ /* 0x000fe20000000800 */
[----:B------:R-:W-:-:S03]  /*bc00*/  IMAD.IADD R5, R5, 0x1, R7 ;  /* 0x0000000105057824 */ /* 0x000fc600078e0207 */
[----:B------:R-:W3:Y:S02]  /*bc10*/  F2I.U32.TRUNC.NTZ R6, R6 ;  /* 0x0000000600067305 */ /* 0x000ee4000020f000 */
[----:B------:R-:W-:Y:S02]  /*bc20*/  SHF.R.U64 R9, R4, UR4, R5 ;  /* 0x0000000404097c19 */ /* 0x000fe40008001205 */
[----:B-1----:R-:W-:-:S05]  /*bc30*/  I2FP.F32.U32 R4, R12 ;  /* 0x0000000c00047245 */ /* 0x002fca0000201000 */
[----:B------:R-:W-:Y:S01]  /*bc40*/  FMUL R22, R4, UR5 ;  /* 0x0000000504167c20 */ /* 0x000fe20008400000 */
[----:B------:R-:W-:Y:S01]  /*bc50*/  SHF.R.U32.HI R4, RZ, UR4, R5 ;  /* 0x00000004ff047c19 */ /* 0x000fe20008011605 */
[----:B------:R-:W-:-:S03]  /*bc60*/  ULDC UR4, c[0x0][0x658] ;  /* 0x0001960000047ab9 */ /* 0x000fc60000000800 */
[--C-:B------:R-:W-:Y:S01]  /*bc70*/  SHF.R.U64 R20, R9, UR6, R4.reuse ;  /* 0x0000000609147c19 */ /* 0x100fe20008001204 */
[----:B------:R-:W1:Y:S01]  /*bc80*/  F2I.U32.TRUNC.NTZ R22, R22 ;  /* 0x0000001600167305 */ /* 0x000e62000020f000 */
[----:B------:R-:W-:Y:S02]  /*bc90*/  SHF.R.U32.HI R5, RZ, UR6, R4 ;  /* 0x00000006ff057c19 */ /* 0x000fe40008011604 */
[----:B---3--:R-:W-:Y:S02]  /*bca0*/  IADD3 R6, -R6, RZ, RZ ;  /* 0x000000ff06067210 */ /* 0x008fe40007ffe1ff */
[--C-:B------:R-:W-:Y:S02]  /*bcb0*/  SHF.R.U64 R15, R20, UR4, R5.reuse ;  /* 0x00000004140f7c19 */ /* 0x100fe40008001205 */
[----:B------:R-:W-:Y:S01]  /*bcc0*/  SHF.R.U32.HI R23, RZ, UR4, R5 ;  /* 0x00000004ff177c19 */ /* 0x000fe20008011605 */
[----:B--2---:R-:W-:Y:S02]  /*bcd0*/  IMAD R14, R25, R6, R14 ;  /* 0x00000006190e7224 */ /* 0x004fe400078e020e */
[----:B------:R-:W-:-:S02]  /*bce0*/  IMAD.MOV.U32 R4, RZ, RZ, R15 ;  /* 0x000000ffff047224 */ /* 0x000fc400078e000f */
[----:B------:R-:W-:Y:S01]  /*bcf0*/  IMAD.MOV.U32 R5, RZ, RZ, R23 ;  /* 0x000000ffff057224 */ /* 0x000fe200078e0017 */
[----:B------:R-:W-:Y:S06]  /*bd00*/  @!P1 BRA `(.L_x_299) ;  /* 0x0000000000289947 */ /* 0x000fec0003800000 */
[----:B------:R-:W-:Y:S02]  /*bd10*/  ULDC UR4, c[0x0][0x64c] ;  /* 0x0001930000047ab9 */ /* 0x000fe40000000800 */
[----:B------:R-:W-:-:S05]  /*bd20*/  IADD3 R5, P1, R15, UR4, RZ ;  /* 0x000000040f057c10 */ /* 0x000fca000ff3e0ff */
[----:B------:R-:W-:-:S04]  /*bd30*/  IMAD.X R23, RZ, RZ, R23, P1 ;  /* 0x000000ffff177224 */ /* 0x000fc800008e0617 */
[----:B------:R-:W-:-:S04]  /*bd40*/  IMAD.WIDE.U32 R6, R23, UR8, RZ ;  /* 0x0000000817067c25 */ /* 0x000fc8000f8e00ff */
[----:B------:R-:W-:-:S04]  /*bd50*/  IMAD.WIDE.U32 R6, P1, R5, UR9, R6 ;  /* 0x0000000905067c25 */ /* 0x000fc8000f820006 */
[----:B------:R-:W-:-:S04]  /*bd60*/  IMAD.WIDE.U32 R4, R5, UR8, RZ ;  /* 0x0000000805047c25 */ /* 0x000fc8000f8e00ff */
[----:B------:R-:W-:Y:S01]  /*bd70*/  IMAD.MOV.U32 R4, RZ, RZ, R7 ;  /* 0x000000ffff047224 */ /* 0x000fe200078e0007 */
[----:B------:R-:W-:Y:S01]  /*bd80*/  IADD3 RZ, P3, R5, R6, RZ ;  /* 0x0000000605ff7210 */ /* 0x000fe20007f7e0ff */
[----:B------:R-:W-:-:S04]  /*bd90*/  IMAD.X R5, RZ, RZ, RZ, P1 ;  /* 0x000000ffff057224 */ /* 0x000fc800008e06ff */
[----:B------:R-:W-:-:S08]  /*bda0*/  IMAD.WIDE.U32.X R4, R23, UR9, R4, P3 ;  /* 0x0000000917047c25 */ /* 0x000fd000098e0404 */
.L_x_299:
[----:B------:R-:W-:Y:S01]  /*bdb0*/  ISETP.NE.AND P1, PT, R2, 0x1, PT ;  /* 0x000000010200780c */ /* 0x000fe20003f25270 */
[----:B------:R-:W-:Y:S01]  /*bdc0*/  ULDC UR4, c[0x0][0x648] ;  /* 0x0001920000047ab9 */ /* 0x000fe20000000800 */
[----:B------:R-:W-:Y:S01]  /*bdd0*/  LOP3.LUT R20, R20, UR17, RZ, 0xc0, !PT ;  /* 0x0000001114147c12 */ /* 0x000fe2000f8ec0ff */
[----:B-1----:R-:W-:Y:S01]  /*bde0*/  IMAD.MOV R22, RZ, RZ, -R22 ;  /* 0x000000ffff167224 */ /* 0x002fe200078e0a16 */
[----:B------:R-:W-:Y:S01]  /*bdf0*/  SHF.R.U64 R5, R4, UR4, R5 ;  /* 0x0000000404057c19 */ /* 0x000fe20008001205 */
[----:B------:R-:W-:Y:S01]  /*be00*/  ULDC UR4, c[0x0][0x638] ;  /* 0x00018e0000047ab9 */ /* 0x000fe20000000800 */
[----:B------:R-:W-:Y:S01]  /*be10*/  LOP3.LUT R6, R9, UR16, RZ, 0xc0, !PT ;  /* 0x0000001009067c12 */ /* 0x000fe2000f8ec0ff */
[----:B------:R-:W-:Y:S01]  /*be20*/  ULDC UR5, c[0x0][0x610] ;  /* 0x0001840000057ab9 */ /* 0x000fe20000000800 */
[C---:B------:R-:W-:Y:S01]  /*be30*/  IADD3 R4, -R5.reuse, RZ, RZ ;  /* 0x000000ff05047210 */ /* 0x040fe20007ffe1ff */
[----:B------:R-:W-:-:S04]  /*be40*/  IMAD R5, R5, UR18, R20 ;  /* 0x0000001205057c24 */ /* 0x000fc8000f8e0214 */
[----:B0-----:R-:W-:Y:S02]  /*be50*/  @P1 IMAD R14, R21, R22, R12 ;  /* 0x00000016150e1224 */ /* 0x001fe400078e020c */
[----:B------:R-:W-:Y:S01]  /*be60*/  IMAD R15, R4, UR4, R15 ;  /* 0x00000004040f7c24 */ /* 0x000fe2000f8e020f */
[----:B------:R-:W-:Y:S01]  /*be70*/  ULDC UR4, c[0x0][0x600] ;  /* 0x0001800000047ab9 */ /* 0x000fe20000000800 */
[----:B------:R-:W-:Y:S02]  /*be80*/  IMAD R14, R5, UR5, R14 ;  /* 0x00000005050e7c24 */ /* 0x000fe4000f8e020e */
[----:B------:R-:W-:Y:S02]  /*be90*/  IMAD R15, R15, UR4, R6 ;  /* 0x000000040f0f7c24 */ /* 0x000fe4000f8e0206 */
[----:B------:R-:W-:-:S03]  /*bea0*/  IMAD.MOV.U32 R4, RZ, RZ, 0x1 ;  /* 0x00000001ff047424 */ /* 0x000fc600078e00ff */
[----:B------:R-:W-:Y:S02]  /*beb0*/  SEL R9, R15, R14, !P1 ;  /* 0x0000000e0f097207 */ /* 0x000fe40004800000 */
[----:B------:R-:W-:-:S07]  /*bec0*/  SEL R7, R14, R15, !P1 ;  /* 0x0000000f0e077207 */ /* 0x000fce0004800000 */
.L_x_297:
[----:B------:R-:W-:Y:S05]  /*bed0*/  BSYNC B1 ;  /* 0x0000000000017941 */ /* 0x000fea0003800000 */
.L_x_296:
[----:B------:R-:W-:-:S13]  /*bee0*/  LOP3.LUT P1, RZ, R4, 0xff, RZ, 0xc0, !PT ;  /* 0x000000ff04ff7812 */ /* 0x000fda000782c0ff */
[----:B------:R-:W-:Y:S05]  /*bef0*/  @P1 BRA `(.L_x_300) ;  /* 0xfffffff400481947 */ /* 0x000fea000383ffff */
[----:B------:R-:W-:Y:S05]  /*bf00*/  BSYNC B0 ;  /* 0x0000000000007941 */ /* 0x000fea0003800000 */
.L_x_288:
[----:B------:R-:W-:-:S03]  /*bf10*/  UMOV UR4, 0xffffffff ;  /* 0xffffffff00047882 */ /* 0x000fc60000000000 */
[----:B------:R-:W-:Y:S05]  /*bf20*/  BRA.DIV UR4, `(.L_x_301) ;  /* 0x0000000604187947 */ /* 0x000fea000b800000 */
[----:B------:R-:W-:-:S13]  /*bf30*/  ELECT P6, URZ, PT ;  /* 0x00000000003f782f */ /* 0x000fda00038c0000 */
.L_x_315:
[----:B------:R-:W-:Y:S04]  /*bf40*/  BSSY B0, `(.L_x_302) ;  /* 0x000002b000007945 */ /* 0x000fe80003800000 */
[----:B------:R-:W-:Y:S05]  /*bf50*/  @!P6 BRA `(.L_x_303) ;  /* 0x0000000000a4e947 */ /* 0x000fea0003800000 */
[----:B------:R-:W-:-:S04]  /*bf60*/  LOP3.LUT R19, R19, 0x2, RZ, 0xfc, !PT ;  /* 0x0000000213137812 */ /* 0x000fc800078efcff */
[----:B------:R-:W-:-:S13]  /*bf70*/  ISETP.NE.AND P0, PT, R19, 0x3, PT ;  /* 0x000000031300780c */ /* 0x000fda0003f05270 */
[----:B------:R-:W-:Y:S05]  /*bf80*/  @!P0 BRA `(.L_x_304) ;  /* 0x0000000000048947 */ /* 0x000fea0003800000 */
[----:B------:R-:W-:Y:S01]  /*bf90*/  BPT.TRAP 0x1 ;  /* 0x000000040000795c */ /* 0x000fe20000300000 */
.L_x_304:
[----:B------:R-:W0:Y:S01]  /*bfa0*/  S2R R5, SR_CgaCtaId ;  /* 0x0000000000057919 */ /* 0x000e220000008800 */
[----:B------:R-:W-:Y:S02]  /*bfb0*/  MOV R2, 0x400 ;  /* 0x0000040000027802 */ /* 0x000fe40000000f00 */
[----:B------:R-:W-:Y:S02]  /*bfc0*/  SHF.L.U32 R4, R3, 0x1f, RZ ;  /* 0x0000001f03047819 */ /* 0x000fe400000006ff */
[----:B0-----:R-:W-:-:S05]  /*bfd0*/  LEA R5, R5, R2, 0x18 ;  /* 0x0000000205057211 */ /* 0x001fca00078ec0ff */
[----:B------:R-:W-:-:S04]  /*bfe0*/  VIADD R5, R5, 0x20 ;  /* 0x0000002005057836 */ /* 0x000fc80000000000 */
[C---:B------:R-:W-:Y:S02]  /*bff0*/  IMAD R7, R0.reuse, 0x8, R5 ;  /* 0x0000000800077824 */ /* 0x040fe400078e0205 */
[----:B------:R-:W-:Y:S02]  /*c000*/  VIADD R0, R0, 0x1 ;  /* 0x0000000100007836 */ /* 0x000fe40000000000 */
[----:B------:R-:W0:Y:S03]  /*c010*/  SYNCS.PHASECHK.TRANS64.TRYWAIT P0, [R7+URZ], R4 ;  /* 0x00000004070075a7 */ /* 0x000e26000800017f */
[----:B------:R-:W-:-:S04]  /*c020*/  ISETP.NE.AND P1, PT, R0, 0x4, PT ;  /* 0x000000040000780c */ /* 0x000fc80003f25270 */
[----:B------:R-:W-:Y:S02]  /*c030*/  SEL R2, RZ, 0x1, P1 ;  /* 0x00000001ff027807 */ /* 0x000fe40000800000 */
[----:B------:R-:W-:Y:S02]  /*c040*/  SEL R0, R0, RZ, P1 ;  /* 0x000000ff00007207 */ /* 0x000fe40000800000 */
[----:B------:R-:W-:-:S03]  /*c050*/  LOP3.LUT R9, R3, R2, RZ, 0x3c, !PT ;  /* 0x0000000203097212 */ /* 0x000fc600078e3cff */
[----:B------:R-:W-:Y:S01]  /*c060*/  IMAD R6, R0, 0x8, R5 ;  /* 0x0000000800067824 */ /* 0x000fe200078e0205 */
[----:B------:R-:W-:Y:S01]  /*c070*/  SHF.L.U32 R3, R9, 0x1f, RZ ;  /* 0x0000001f09037819 */ /* 0x000fe200000006ff */
[----:B0-----:R-:W-:Y:S06]  /*c080*/  @!P0 BRA `(.L_x_305) ;  /* 0x0000000000e08947 */ /* 0x001fec0003800000 */
.L_x_316:
[----:B------:R-:W1:Y:S01]  /*c090*/  SYNCS.PHASECHK.TRANS64.TRYWAIT P0, [R6+URZ], R3 ;  /* 0x00000003060075a7 */ /* 0x000e62000800017f */
[----:B------:R-:W-:-:S05]  /*c0a0*/  VIADD R0, R0, 0x1 ;  /* 0x0000000100007836 */ /* 0x000fca0000000000 */
[----:B------:R-:W-:-:S04]  /*c0b0*/  ISETP.NE.AND P1, PT, R0, 0x4, PT ;  /* 0x000000040000780c */ /* 0x000fc80003f25270 */
[----:B------:R-:W-:Y:S02]  /*c0c0*/  SEL R2, RZ, 0x1, P1 ;  /* 0x00000001ff027807 */ /* 0x000fe40000800000 */
[----:B------:R-:W-:Y:S02]  /*c0d0*/  SEL R0, R0, RZ, P1 ;  /* 0x000000ff00007207 */ /* 0x000fe40000800000 */
[----:B------:R-:W-:Y:S02]  /*c0e0*/  LOP3.LUT R9, R9, R2, RZ, 0x3c, !PT ;  /* 0x0000000209097212 */ /* 0x000fe400078e3cff */
[----:B0-----:R-:W-:Y:S02]  /*c0f0*/  LEA R7, R0, R5, 0x3 ;  /* 0x0000000500077211 */ /* 0x001fe400078e18ff */
[----:B------:R-:W-:Y:S01]  /*c100*/  SHF.L.U32 R4, R9, 0x1f, RZ ;  /* 0x0000001f09047819 */ /* 0x000fe200000006ff */
[----:B-1----:R-:W-:Y:S06]  /*c110*/  @!P0 BRA `(.L_x_306) ;  /* 0x0000000000d08947 */ /* 0x002fec0003800000 */
.L_x_317:
[----:B------:R-:W1:Y:S01]  /*c120*/  SYNCS.PHASECHK.TRANS64.TRYWAIT P0, [R7+URZ], R4 ;  /* 0x00000004070075a7 */ /* 0x000e62000800017f */
[----:B------:R-:W-:-:S05]  /*c130*/  VIADD R0, R0, 0x1 ;  /* 0x0000000100007836 */ /* 0x000fca0000000000 */
[----:B------:R-:W-:-:S04]  /*c140*/  ISETP.NE.AND P1, PT, R0, 0x4, PT ;  /* 0x000000040000780c */ /* 0x000fc80003f25270 */
[----:B------:R-:W-:Y:S02]  /*c150*/  SEL R2, RZ, 0x1, P1 ;  /* 0x00000001ff027807 */ /* 0x000fe40000800000 */
[----:B------:R-:W-:Y:S02]  /*c160*/  SEL R0, R0, RZ, P1 ;  /* 0x000000ff00007207 */ /* 0x000fe40000800000 */
[----:B------:R-:W-:Y:S01]  /*c170*/  LOP3.LUT R2, R9, R2, RZ, 0x3c, !PT ;  /* 0x0000000209027212 */ /* 0x000fe200078e3cff */
[----:B-1----:R-:W-:Y:S06]  /*c180*/  @!P0 BRA `(.L_x_307) ;  /* 0x0000000000c88947 */ /* 0x002fec0003800000 */
.L_x_318:
[----:B------:R-:W-:Y:S01]  /*c190*/  IMAD R5, R0, 0x8, R5 ;  /* 0x0000000800057824 */ /* 0x000fe200078e0205 */
[----:B------:R-:W-:-:S07]  /*c1a0*/  SHF.L.U32 R0, R2, 0x1f, RZ ;  /* 0x0000001f02007819 */ /* 0x000fce00000006ff */
.L_x_308:
[----:B--2---:R2:W3:Y:S02]  /*c1b0*/  SYNCS.PHASECHK.TRANS64.TRYWAIT P0, [R5+URZ], R0 ;  /* 0x00000000050075a7 */ /* 0x0044e4000800017f */
[----:B---3--:R-:W-:Y:S05]  /*c1c0*/  @!P0 NANOSLEEP.SYNCS 0x989680 ;  /* 0x009896800000895d */ /* 0x008fea0003900000 */
[----:B------:R-:W3:Y:S02]  /*c1d0*/  @!P0 SYNCS.PHASECHK.TRANS64 P0, [R5+URZ], R0 ;  /* 0x00000000050085a7 */ /* 0x000ee4000800007f */
[----:B---3--:R-:W-:Y:S05]  /*c1e0*/  @!P0 BRA `(.L_x_308) ;  /* 0xfffffffc00f08947 */ /* 0x008fea000383ffff */
.L_x_303:
[----:B------:R-:W-:Y:S05]  /*c1f0*/  BSYNC B0 ;  /* 0x0000000000007941 */ /* 0x000fea0003800000 */
.L_x_302:
[----:B------:R-:W-:Y:S05]  /*c200*/  EXIT ;  /* 0x000000000000794d */ /* 0x000fea0003800000 */
.L_x_17:
[----:B---3--:R3:W4:Y:S02]  /*c210*/  SYNCS.PHASECHK.TRANS64.TRYWAIT P1, [R3+URZ], R0 ;  /* 0x00000000030075a7 */ /* 0x008724000802017f */
[----:B----4-:R-:W-:Y:S05]  /*c220*/  @!P1 NANOSLEEP.SYNCS 0x989680 ;  /* 0x009896800000995d */ /* 0x010fea0003900000 */
[----:B------:R-:W4:Y:S02]  /*c230*/  @!P1 SYNCS.PHASECHK.TRANS64 P1, [R3+URZ], R0 ;  /* 0x00000000030095a7 */ /* 0x000f24000802007f */
[----:B----4-:R-:W-:Y:S05]  /*c240*/  @!P1 BRA `(.L_x_17) ;  /* 0xfffffffc00f09947 */ /* 0x010fea000383ffff */
[----:B------:R-:W-:Y:S05]  /*c250*/  BRA `(.L_x_16) ;  /* 0xffffff4c00ec7947 */ /* 0x000fea000383ffff */
.L_x_22:
[----:B-1----:R-:W-:-:S04]  /*c260*/  IMAD.U32 R4, RZ, RZ, UR8 ;  /* 0x00000008ff047e24 */ /* 0x002fc8000f8e00ff */
[----:B------:R1:W2:Y:S03]  /*c270*/  SYNCS.PHASECHK.TRANS64.TRYWAIT P1, [R4+URZ], R3 ;  /* 0x00000003040075a7 */ /* 0x0002a6000802017f */
[----:B--2---:R-:W-:Y:S05]  /*c280*/  @!P1 NANOSLEEP.SYNCS 0x989680 ;  /* 0x009896800000995d */ /* 0x004fea0003900000 */
[----:B------:R-:W2:Y:S02]  /*c290*/  @!P1 SYNCS.PHASECHK.TRANS64 P1, [R4+URZ], R3 ;  /* 0x00000003040095a7 */ /* 0x000ea4000802007f */
[----:B--2---:R-:W-:Y:S05]  /*c2a0*/  @!P1 BRA `(.L_x_22) ;  /* 0xfffffffc00ec9947 */ /* 0x004fea000383ffff */
[----:B------:R-:W-:Y:S05]  /*c2b0*/  BRA `(.L_x_21) ;  /* 0xffffff54001c7947 */ /* 0x000fea000383ffff */
.L_x_289:
[----:B------:R-:W-:Y:S01]  /*c2c0*/  BSSY B1, `(.L_x_309) ;  /* 0x0000006000017945 */ /* 0x000fe20003800000 */
[----:B------:R-:W-:-:S07]  /*c2d0*/  IMAD.MOV.U32 R15, RZ, RZ, -0x1 ;  /* 0xffffffffff0f7424 */ /* 0x000fce00078e00ff */
[----:B------:R-:W-:Y:S05]  /*c2e0*/  WARPSYNC.COLLECTIVE R15, `(.L_x_310) ;  /* 0x000000000f0c7348 */ /* 0x000fea0003c00000 */
[----:B------:R-:W-:Y:S02]  /*c2f0*/  ELECT P6, UR62, PT ;  /* 0x00000000003e782f */ /* 0x000fe400038c0000 */
[----:B------:R-:W-:Y:S01]  /*c300*/  MOV R14, UR62 ;  /* 0x0000003e000e7c02 */ /* 0x000fe20008000f00 */
[----:B------:R-:W-:Y:S10]  /*c310*/  ENDCOLLECTIVE ;  /* 0x000000000000791b */ /* 0x000ff40003800000 */
.L_x_310:
[----:B------:R-:W-:Y:S05]  /*c320*/  BSYNC B1 ;  /* 0x0000000000017941 */ /* 0x000fea0003800000 */
.L_x_309:
[----:B------:R-:W-:Y:S05]  /*c330*/  BRA `(.L_x_311) ;  /* 0xfffffff000447947 */ /* 0x000fea000383ffff */
.L_x_292:
[----:B0-----:R0:W1:Y:S02]  /*c340*/  SYNCS.PHASECHK.TRANS64.TRYWAIT P1, [R12+URZ+0x20], R7 ;  /* 0x000020070c0075a7 */ /* 0x001064000802017f */
[----:B-1----:R-:W-:Y:S05]  /*c350*/  @!P1 NANOSLEEP.SYNCS 0x989680 ;  /* 0x009896800000995d */ /* 0x002fea0003900000 */
[----:B------:R-:W1:Y:S02]  /*c360*/  @!P1 SYNCS.PHASECHK.TRANS64 P1, [R12+URZ+0x20], R7 ;  /* 0x000020070c0095a7 */ /* 0x000e64000802007f */
[----:B-1----:R-:W-:Y:S05]  /*c370*/  @!P1 BRA `(.L_x_292) ;  /* 0xfffffffc00f09947 */ /* 0x002fea000383ffff */
[----:B------:R-:W-:Y:S05]  /*c380*/  BRA `(.L_x_312) ;  /* 0xfffffff000787947 */ /* 0x000fea000383ffff */
.L_x_301:
[----:B------:R-:W-:Y:S01]  /*c390*/  BSSY B0, `(.L_x_313) ;  /* 0x0000006000007945 */ /* 0x000fe20003800000 */
[----:B------:R-:W-:-:S07]  /*c3a0*/  IMAD.MOV.U32 R15, RZ, RZ, -0x1 ;  /* 0xffffffffff0f7424 */ /* 0x000fce00078e00ff */
[----:B------:R-:W-:Y:S05]  /*c3b0*/  WARPSYNC.COLLECTIVE R15, `(.L_x_314) ;  /* 0x000000000f0c7348 */ /* 0x000fea0003c00000 */
[----:B------:R-:W-:Y:S02]  /*c3c0*/  ELECT P6, UR62, PT ;  /* 0x00000000003e782f */ /* 0x000fe400038c0000 */
[----:B------:R-:W-:Y:S01]  /*c3d0*/  MOV R14, UR62 ;  /* 0x0000003e000e7c02 */ /* 0x000fe20008000f00 */
[----:B------:R-:W-:Y:S10]  /*c3e0*/  ENDCOLLECTIVE ;  /* 0x000000000000791b */ /* 0x000ff40003800000 */
.L_x_314:
[----:B------:R-:W-:Y:S05]  /*c3f0*/  BSYNC B0 ;  /* 0x0000000000007941 */ /* 0x000fea0003800000 */
.L_x_313:
[----:B------:R-:W-:Y:S05]  /*c400*/  BRA `(.L_x_315) ;  /* 0xfffffff800cc7947 */ /* 0x000fea000383ffff */
.L_x_305:
[----:B0-----:R0:W1:Y:S02]  /*c410*/  SYNCS.PHASECHK.TRANS64.TRYWAIT P0, [R7+URZ], R4 ;  /* 0x00000004070075a7 */ /* 0x001064000800017f */
[----:B-1----:R-:W-:Y:S05]  /*c420*/  @!P0 NANOSLEEP.SYNCS 0x989680 ;  /* 0x009896800000895d */ /* 0x002fea0003900000 */
[----:B------:R-:W1:Y:S02]  /*c430*/  @!P0 SYNCS.PHASECHK.TRANS64 P0, [R7+URZ], R4 ;  /* 0x00000004070085a7 */ /* 0x000e64000800007f */
[----:B-1----:R-:W-:Y:S05]  /*c440*/  @!P0 BRA `(.L_x_305) ;  /* 0xfffffffc00f08947 */ /* 0x002fea000383ffff */
[----:B------:R-:W-:Y:S05]  /*c450*/  BRA `(.L_x_316) ;  /* 0xfffffffc000c7947 */ /* 0x000fea000383ffff */
.L_x_306:
[----:B0-----:R0:W1:Y:S02]  /*c460*/  SYNCS.PHASECHK.TRANS64.TRYWAIT P0, [R6+URZ], R3 ;  /* 0x00000003060075a7 */ /* 0x001064000800017f */
[----:B-1----:R-:W-:Y:S05]  /*c470*/  @!P0 NANOSLEEP.SYNCS 0x989680 ;  /* 0x009896800000895d */ /* 0x002fea0003900000 */
[----:B------:R-:W1:Y:S02]  /*c480*/  @!P0 SYNCS.PHASECHK.TRANS64 P0, [R6+URZ], R3 ;  /* 0x00000003060085a7 */ /* 0x000e64000800007f */
[----:B-1----:R-:W-:Y:S05]  /*c490*/  @!P0 BRA `(.L_x_306) ;  /* 0xfffffffc00f08947 */ /* 0x002fea000383ffff */
[----:B------:R-:W-:Y:S05]  /*c4a0*/  BRA `(.L_x_317) ;  /* 0xfffffffc001c7947 */ /* 0x000fea000383ffff */
.L_x_307:
[----:B-1----:R1:W2:Y:S02]  /*c4b0*/  SYNCS.PHASECHK.TRANS64.TRYWAIT P0, [R7+URZ], R4 ;  /* 0x00000004070075a7 */ /* 0x0022a4000800017f */
[----:B--2---:R-:W-:Y:S05]  /*c4c0*/  @!P0 NANOSLEEP.SYNCS 0x989680 ;  /* 0x009896800000895d */ /* 0x004fea0003900000 */
[----:B------:R-:W2:Y:S02]  /*c4d0*/  @!P0 SYNCS.PHASECHK.TRANS64 P0, [R7+URZ], R4 ;  /* 0x00000004070085a7 */ /* 0x000ea4000800007f */
[----:B--2---:R-:W-:Y:S05]  /*c4e0*/  @!P0 BRA `(.L_x_307) ;  /* 0xfffffffc00f08947 */ /* 0x004fea000383ffff */
[----:B------:R-:W-:Y:S05]  /*c4f0*/  BRA `(.L_x_318) ;  /* 0xfffffffc00247947 */ /* 0x000fea000383ffff */
.L_x_319:
[----:B------:R-:W-:-:S00]  /*c500*/  BRA `(.L_x_319) ;  /* 0xfffffffc00fc7947 */ /* 0x000fc0000383ffff */
[----:B------:R-:W-:-:S00]  /*c510*/  NOP ;  /* 0x0000000000007918 */ /* 0x000fc00000000000 */
        /* <DEDUP_REMOVED lines=14> */
.L_x_320:


//--------------------- .nv.global.init           --------------------------
	.section	.nv.global.init,"aw",@progbits
.nv.global.init:
	.type		$str$22,@object
	.size		$str$22,($str$23 - $str$22)
$str$22:
        /*0000*/ 	.byte	0x6b, 0x5f, 0x74, 0x69, 0x6c, 0x65, 0x5f, 0x63, 0x6f, 0x75, 0x6e, 0x74, 0x20, 0x3e, 0x3d, 0x20
        /*0010*/ 	.byte	0x31, 0x00
	.type		$str$23,@object
	.size		$str$23,(__unnamed_1 - $str$23)
$str$23:
        /*0012*/ 	.byte	0x2f, 0x74, 0x6d, 0x70, 0x2f, 0x63, 0x75, 0x74, 0x6c, 0x61, 0x73, 0x73, 0x5f, 0x73, 0x77, 0x65
        /*0022*/ 	.byte	0x65, 0x70, 0x5f, 0x73, 0x72, 0x63, 0x2f, 0x69, 0x6e, 0x63, 0x6c, 0x75, 0x64, 0x65, 0x2f, 0x63
        /*0032*/ 	.byte	0x75, 0x74, 0x6c, 0x61, 0x73, 0x73, 0x2f, 0x67, 0x65, 0x6d, 0x6d, 0x2f, 0x63, 0x6f, 0x6c, 0x6c
        /*0042*/ 	.byte	0x65, 0x63, 0x74, 0x69, 0x76, 0x65, 0x2f, 0x73, 0x6d, 0x39, 0x30, 0x5f, 0x6d, 0x6d, 0x61, 0x5f
        /*0052*/ 	.byte	0x74, 0x6d, 0x61, 0x5f, 0x67, 0x6d, 0x6d, 0x61, 0x5f, 0x73, 0x73, 0x5f, 0x77, 0x61, 0x72, 0x70
        /*0062*/ 	.byte	0x73, 0x70, 0x65, 0x63, 0x69, 0x61, 0x6c, 0x69, 0x7a, 0x65, 0x64, 0x2e, 0x68, 0x70, 0x70, 0x00
	.type		__unnamed_1,@object
	.size		__unnamed_1,(.L_0 - __unnamed_1)
__unnamed_1:
        /*0072*/ 	.byte	0x76, 0x6f, 0x69, 0x64, 0x20, 0x63, 0x75, 0x74, 0x6c, 0x61, 0x73, 0x73, 0x3a, 0x3a, 0x67, 0x65
        /* <DEDUP_REMOVED lines=179> */
        /*0bb2*/ 	.byte	0x65, 0x3a, 0x3a, 0x69, 0x64, 0x65, 0x6e, 0x74, 0x69, 0x74, 0x79, 0x5d, 0x00
.L_0:


//--------------------- .nv.shared._ZN7cutlass13device_kernelINS_4gemm6kernel13GemmUniversalIN4cute5tupleIJiiiiEEENS1_10collective13CollectiveMmaINS1_34MainloopSm90TmaGmmaWarpSpecializedILi4ENS5_IJNS4_1CILi1EEESB_SB_EEENS1_35KernelTmaWarpSpecializedCooperativeEEENS5_IJNSA_ILi256EEENSA_ILi128EEENSA_ILi64EEEEEENS_6half_tENS5_IJlSB_lEEESJ_SK_NS4_8TiledMMAINS4_8MMA_AtomIJNS4_4SM904GMMA26MMA_64x128x16_F32F16F16_SSILNSO_5MajorE0ELSQ_0ELNSO_7ScaleInE1ELSR_1EEEEEENS4_6LayoutINS5_IJNSA_ILi2EEESB_SB_EEENS5_IJSB_NSA_ILi0EEESX_EEEEENS5_IJNS4_10UnderscoreES10_S10_EEEEENS4_13SM90_TMA_LOADENS4_14ComposedLayoutINS4_7SwizzleILi3ELi4ELi3EEENS4_18smem_ptr_flag_bitsILi16EEENSU_INS5_IJNSA_ILi8EEESH_EEENS5_IJSH_SB_EEEEEEEvNS4_8identityES13_S1D_vS1E_EENS_8epilogue10collective6detail29Sm90TmaWarpSpecializedAdapterINS1H_15DefaultEpilogueISJ_SK_SK_NS1G_6thread17LinearCombinationISJ_Li1EffLNS1L_9ScaleType4KindE0ELNS_15FloatRoundStyleE2ESJ_EENS1_15EpilogueDefaultEEEEEvvEEEEvNT_6ParamsE --------------------------
	.section	.nv.shared._ZN7cutlass13device_kernelINS_4gemm6kernel13GemmUniversalIN4cute5tupleIJiiiiEEENS1_10collective13CollectiveMmaINS1_34MainloopSm90TmaGmmaWarpSpecializedILi4ENS5_IJNS4_1CILi1EEESB_SB_EEENS1_35KernelTmaWarpSpecializedCooperativeEEENS5_IJNSA_ILi256EEENSA_ILi128EEENSA_ILi64EEEEEENS_6half_tENS5_IJlSB_lEEESJ_SK_NS4_8TiledMMAINS4_8MMA_AtomIJNS4_4SM904GMMA26MMA_64x128x16_F32F16F16_SSILNSO_5MajorE0ELSQ_0ELNSO_7ScaleInE1ELSR_1EEEEEENS4_6LayoutINS5_IJNSA_ILi2EEESB_SB_EEENS5_IJSB_NSA_ILi0EEESX_EEEEENS5_IJNS4_10UnderscoreES10_S10_EEEEENS4_13SM90_TMA_LOADENS4_14ComposedLayoutINS4_7SwizzleILi3ELi4ELi3EEENS4_18smem_ptr_flag_bitsILi16EEENSU_INS5_IJNSA_ILi8EEESH_EEENS5_IJSH_SB_EEEEEEEvNS4_8identityES13_S1D_vS1E_EENS_8epilogue10collective6detail29Sm90TmaWarpSpecializedAdapterINS1H_15DefaultEpilogueISJ_SK_SK_NS1G_6thread17LinearCombinationISJ_Li1EffLNS1L_9ScaleType4KindE0ELNS_15FloatRoundStyleE2ESJ_EENS1_15EpilogueDefaultEEEEEvvEEEEvNT_6ParamsE,"aw",@nobits
	.sectionflags	@""
	.align	16
	.zero		1024


//--------------------- .nv.shared.reserved.0     --------------------------
	.section	.nv.shared.reserved.0,"aw",@nobits
	.weak		__nv_reservedSMEM_offset_0_alias
	.size		__nv_reservedSMEM_offset_0_alias, 0, 0
	.other		__nv_reservedSMEM_offset_0_alias,@"STO_CUDA_RESERVED_SHARED STV_DEFAULT"
__nv_reservedSMEM_offset_0_alias:
	.zero		0


//--------------------- .nv.global                --------------------------
	.section	.nv.global,"aw",@nobits
.nv.global:
	.type		_ZN39_INTERNAL_a4d00de4_4_k_cu_834b763d_30704cute1_E,@object
	.size		_ZN39_INTERNAL_a4d00de4_4_k_cu_834b763d_30704cute1_E,(_ZN39_INTERNAL_a4d00de4_4_k_cu_834b763d_30704cuda3std3__45__cpo6cbeginE - _ZN39_INTERNAL_a4d00de4_4_k_cu_834b763d_30704cute1_E)
_ZN39_INTERNAL_a4d00de4_4_k_cu_834b763d_30704cute1_E:
	.zero		1
	.type		_ZN39_INTERNAL_a4d00de4_4_k_cu_834b763d_30704cuda3std3__45__cpo6cbeginE,@object
	.size		_ZN39_INTERNAL_a4d00de4_4_k_cu_834b763d_30704cuda3std3__45__cpo6cbeginE,(_ZN39_INTERNAL_a4d00de4_4_k_cu_834b763d_30704cuda3std3__48in_placeE - _ZN39_INTERNAL_a4d00de4_4_k_cu_834b763d_30704cuda3std3__45__cpo6cbeginE)
_ZN39_INTERNAL_a4d00de4_4_k_cu_834b763d_30704cuda3std3__45__cpo6cbeginE:
	.zero		1
	.type		_ZN39_INTERNAL_a4d00de4_4_k_cu_834b763d_30704cuda3std3__48in_placeE,@object
	.size		_ZN39_INTERNAL_a4d00de4_4_k_cu_834b763d_30704cuda3std3__48in_placeE,(_ZN39_INTERNAL_a4d00de4_4_k_cu_834b763d_30704cuda3std6ranges3__45__cpo9iter_moveE - _ZN39_INTERNAL_a4d00de4_4_k_cu_834b763d_30704cuda3std3__48in_placeE)
_ZN39_INTERNAL_a4d00de4_4_k_cu_834b763d_30704cuda3std3__48in_placeE:
	.zero		1
	.type		_ZN39_INTERNAL_a4d00de4_4_k_cu_834b763d_30704cuda3std6ranges3__45__cpo9iter_moveE,@object
	.size		_ZN39_INTERNAL_a4d00de4_4_k_cu_834b763d_30704cuda3std6ranges3__45__cpo9iter_moveE,(_ZN39_INTERNAL_a4d00de4_4_k_cu_834b763d_30704cuda3std3__45__cpo5beginE - _ZN39_INTERNAL_a4d00de4_4_k_cu_834b763d_30704cuda3std6ranges3__45__cpo9iter_moveE)
_ZN39_INTERNAL_a4d00de4_4_k_cu_834b763d_30704cuda3std6ranges3__45__cpo9iter_moveE:
	.zero		1
	.type		_ZN39_INTERNAL_a4d00de4_4_k_cu_834b763d_30704cuda3std3__45__cpo5beginE,@object
	.size		_ZN39_INTERNAL_a4d00de4_4_k_cu_834b763d_30704cuda3std3__45__cpo5beginE,(_ZN39_INTERNAL_a4d00de4_4_k_cu_834b763d_30704cuda3std3__441_GLOBAL__N__a4d00de4_4_k_cu_834b763d_30706ignoreE - _ZN39_INTERNAL_a4d00de4_4_k_cu_834b763d_30704cuda3std3__45__cpo5beginE)
_ZN39_INTERNAL_a4d00de4_4_k_cu_834b763d_30704cuda3std3__45__cpo5beginE:
	.zero		1
	.type		_ZN39_INTERNAL_a4d00de4_4_k_cu_834b763d_30704cuda3std3__441_GLOBAL__N__a4d00de4_4_k_cu_834b763d_30706ignoreE,@object
	.size		_ZN39_INTERNAL_a4d00de4_4_k_cu_834b763d_30704cuda3std3__441_GLOBAL__N__a4d00de4_4_k_cu_834b763d_30706ignoreE,(_ZN39_INTERNAL_a4d00de4_4_k_cu_834b763d_30704cute7productE - _ZN39_INTERNAL_a4d00de4_4_k_cu_834b763d_30704cuda3std3__441_GLOBAL__N__a4d00de4_4_k_cu_834b763d_30706ignoreE)
_ZN39_INTERNAL_a4d00de4_4_k_cu_834b763d_30704cuda3std3__441_GLOBAL__N__a4d00de4_4_k_cu_834b763d_30706ignoreE:
	.zero		1
	.type		_ZN39_INTERNAL_a4d00de4_4_k_cu_834b763d_30704cute7productE,@object
	.size		_ZN39_INTERNAL_a4d00de4_4_k_cu_834b763d_30704cute7productE,(_ZN39_INTERNAL_a4d00de4_4_k_cu_834b763d_30704cuda3std3__45__cpo3endE - _ZN39_INTERNAL_a4d00de4_4_k_cu_834b763d_30704cute7productE)
_ZN39_INTERNAL_a4d00de4_4_k_cu_834b763d_30704cute7productE:
	.zero		1
	.type		_ZN39_INTERNAL_a4d00de4_4_k_cu_834b763d_30704cuda3std3__45__cpo3endE,@object
	.size		_ZN39_INTERNAL_a4d00de4_4_k_cu_834b763d_30704cuda3std3__45__cpo3endE,(_ZN39_INTERNAL_a4d00de4_4_k_cu_834b763d_30704cuda3std3__419piecewise_constructE - _ZN39_INTERNAL_a4d00de4_4_k_cu_834b763d_30704cuda3std3__45__cpo3endE)
_ZN39_INTERNAL_a4d00de4_4_k_cu_834b763d_30704cuda3std3__45__cpo3endE:
	.zero		1
	.type		_ZN39_INTERNAL_a4d00de4_4_k_cu_834b763d_30704cuda3std3__419piecewise_constructE,@object
	.size		_ZN39_INTERNAL_a4d00de4_4_k_cu_834b763d_30704cuda3std3__419piecewise_constructE,(_ZN39_INTERNAL_a4d00de4_4_k_cu_834b763d_30704cuda3std3__45__cpo4cendE - _ZN39_INTERNAL_a4d00de4_4_k_cu_834b763d_30704cuda3std3__419piecewise_constructE)
_ZN39_INTERNAL_a4d00de4_4_k_cu_834b763d_30704cuda3std3__419piecewise_constructE:
	.zero		1
	.type		_ZN39_INTERNAL_a4d00de4_4_k_cu_834b763d_30704cuda3std3__45__cpo4cendE,@object
	.size		_ZN39_INTERNAL_a4d00de4_4_k_cu_834b763d_30704cuda3std3__45__cpo4cendE,(_ZN39_INTERNAL_a4d00de4_4_k_cu_834b763d_30704cuda3std6ranges3__45__cpo4swapE - _ZN39_INTERNAL_a4d00de4_4_k_cu_834b763d_30704cuda3std3__45__cpo4cendE)
_ZN39_INTERNAL_a4d00de4_4_k_cu_834b763d_30704cuda3std3__45__cpo4cendE:
	.zero		1
	.type		_ZN39_INTERNAL_a4d00de4_4_k_cu_834b763d_30704cuda3std6ranges3__45__cpo4swapE,@object
	.size		_ZN39_INTERNAL_a4d00de4_4_k_cu_834b763d_30704cuda3std6ranges3__45__cpo4swapE,(.L_8 - _ZN39_INTERNAL_a4d00de4_4_k_cu_834b763d_30704cuda3std6ranges3__45__cpo4swapE)
_ZN39_INTERNAL_a4d00de4_4_k_cu_834b763d_30704cuda3std6ranges3__45__cpo4swapE:
	.zero		1
.L_8:


//--------------------- .nv.constant0._ZN7cutlass13device_kernelINS_4gemm6kernel13GemmUniversalIN4cute5tupleIJiiiiEEENS1_10collective13CollectiveMmaINS1_34MainloopSm90TmaGmmaWarpSpecializedILi4ENS5_IJNS4_1CILi1EEESB_SB_EEENS1_35KernelTmaWarpSpecializedCooperativeEEENS5_IJNSA_ILi256EEENSA_ILi128EEENSA_ILi64EEEEEENS_6half_tENS5_IJlSB_lEEESJ_SK_NS4_8TiledMMAINS4_8MMA_AtomIJNS4_4SM904GMMA26MMA_64x128x16_F32F16F16_SSILNSO_5MajorE0ELSQ_0ELNSO_7ScaleInE1ELSR_1EEEEEENS4_6LayoutINS5_IJNSA_ILi2EEESB_SB_EEENS5_IJSB_NSA_ILi0EEESX_EEEEENS5_IJNS4_10UnderscoreES10_S10_EEEEENS4_13SM90_TMA_LOADENS4_14ComposedLayoutINS4_7SwizzleILi3ELi4ELi3EEENS4_18smem_ptr_flag_bitsILi16EEENSU_INS5_IJNSA_ILi8EEESH_EEENS5_IJSH_SB_EEEEEEEvNS4_8identityES13_S1D_vS1E_EENS_8epilogue10collective6detail29Sm90TmaWarpSpecializedAdapterINS1H_15DefaultEpilogueISJ_SK_SK_NS1G_6thread17LinearCombinationISJ_Li1EffLNS1L_9ScaleType4KindE0ELNS_15FloatRoundStyleE2ESJ_EENS1_15EpilogueDefaultEEEEEvvEEEEvNT_6ParamsE --------------------------
	.section	.nv.constant0._ZN7cutlass13device_kernelINS_4gemm6kernel13GemmUniversalIN4cute5tupleIJiiiiEEENS1_10collective13CollectiveMmaINS1_34MainloopSm90TmaGmmaWarpSpecializedILi4ENS5_IJNS4_1CILi1EEESB_SB_EEENS1_35KernelTmaWarpSpecializedCooperativeEEENS5_IJNSA_ILi256EEENSA_ILi128EEENSA_ILi64EEEEEENS_6half_tENS5_IJlSB_lEEESJ_SK_NS4_8TiledMMAINS4_8MMA_AtomIJNS4_4SM904GMMA26MMA_64x128x16_F32F16F16_SSILNSO_5MajorE0ELSQ_0ELNSO_7ScaleInE1ELSR_1EEEEEENS4_6LayoutINS5_IJNSA_ILi2EEESB_SB_EEENS5_IJSB_NSA_ILi0EEESX_EEEEENS5_IJNS4_10UnderscoreES10_S10_EEEEENS4_13SM90_TMA_LOADENS4_14ComposedLayoutINS4_7SwizzleILi3ELi4ELi3EEENS4_18smem_ptr_flag_bitsILi16EEENSU_INS5_IJNSA_ILi8EEESH_EEENS5_IJSH_SB_EEEEEEEvNS4_8identityES13_S1D_vS1E_EENS_8epilogue10collective6detail29Sm90TmaWarpSpecializedAdapterINS1H_15DefaultEpilogueISJ_SK_SK_NS1G_6thread17LinearCombinationISJ_Li1EffLNS1L_9ScaleType4KindE0ELNS_15FloatRoundStyleE2ESJ_EENS1_15EpilogueDefaultEEEEEvvEEEEvNT_6ParamsE,"a",@progbits
	.sectionflags	@""
	.align	4
.nv.constant0._ZN7cutlass13device_kernelINS_4gemm6kernel13GemmUniversalIN4cute5tupleIJiiiiEEENS1_10collective13CollectiveMmaINS1_34MainloopSm90TmaGmmaWarpSpecializedILi4ENS5_IJNS4_1CILi1EEESB_SB_EEENS1_35KernelTmaWarpSpecializedCooperativeEEENS5_IJNSA_ILi256EEENSA_ILi128EEENSA_ILi64EEEEEENS_6half_tENS5_IJlSB_lEEESJ_SK_NS4_8TiledMMAINS4_8MMA_AtomIJNS4_4SM904GMMA26MMA_64x128x16_F32F16F16_SSILNSO_5MajorE0ELSQ_0ELNSO_7ScaleInE1ELSR_1EEEEEENS4_6LayoutINS5_IJNSA_ILi2EEESB_SB_EEENS5_IJSB_NSA_ILi0EEESX_EEEEENS5_IJNS4_10UnderscoreES10_S10_EEEEENS4_13SM90_TMA_LOADENS4_14ComposedLayoutINS4_7SwizzleILi3ELi4ELi3EEENS4_18smem_ptr_flag_bitsILi16EEENSU_INS5_IJNSA_ILi8EEESH_EEENS5_IJSH_SB_EEEEEEEvNS4_8identityES13_S1D_vS1E_EENS_8epilogue10collective6detail29Sm90TmaWarpSpecializedAdapterINS1H_15DefaultEpilogueISJ_SK_SK_NS1G_6thread17LinearCombinationISJ_Li1EffLNS1L_9ScaleType4KindE0ELNS_15FloatRoundStyleE2ESJ_EENS1_15EpilogueDefaultEEEEEvvEEEEvNT_6ParamsE:
	.zero		1664


//--------------------- SYMBOLS --------------------------

	.type		.nv.reservedSmem.offset0,@object
	.size		.nv.reservedSmem.offset0,0x4
	.type		__assertfail,@function
